	.headerflags	@"EF_CUDA_TEXMODE_UNIFIED EF_CUDA_64BIT_ADDRESS EF_CUDA_SM75 EF_CUDA_VIRTUAL_SM(EF_CUDA_SM75)"
	.elftype	@"ET_EXEC"


//--------------------- .nv.info                  --------------------------
	.section	.nv.info,"",@"SHT_CUDA_INFO"
	.align	4


	//----- nvinfo : EIATTR_REGCOUNT
	.align		4
        /*0000*/ 	.byte	0x04, 0x2f
        /*0002*/ 	.short	(.L_4 - .L_3)
	.align		4
.L_3:
        /*0004*/ 	.word	index@(_Z26rgb_copy_array_interleavedPiS_)
        /*0008*/ 	.word	0x0000000e


	//----- nvinfo : EIATTR_MAX_STACK_SIZE
	.align		4
.L_4:
        /*000c*/ 	.byte	0x04, 0x23
        /*000e*/ 	.short	(.L_6 - .L_5)
	.align		4
.L_5:
        /*0010*/ 	.word	index@(_Z26rgb_copy_array_interleavedPiS_)
        /*0014*/ 	.word	0x00000000


	//----- nvinfo : EIATTR_MIN_STACK_SIZE
	.align		4
.L_6:
        /*0018*/ 	.byte	0x04, 0x12
        /*001a*/ 	.short	(.L_8 - .L_7)
	.align		4
.L_7:
        /*001c*/ 	.word	index@(_Z26rgb_copy_array_interleavedPiS_)
        /*0020*/ 	.word	0x00000000


	//----- nvinfo : EIATTR_FRAME_SIZE
	.align		4
.L_8:
        /*0024*/ 	.byte	0x04, 0x11
        /*0026*/ 	.short	(.L_10 - .L_9)
	.align		4
.L_9:
        /*0028*/ 	.word	index@(_Z26rgb_copy_array_interleavedPiS_)
        /*002c*/ 	.word	0x00000000


	//----- nvinfo : EIATTR_REGCOUNT
	.align		4
.L_10:
        /*0030*/ 	.byte	0x04, 0x2f
        /*0032*/ 	.short	(.L_12 - .L_11)
	.align		4
.L_11:
        /*0034*/ 	.word	index@(_Z24rgb_copy_array_coalescedPiS_)
        /*0038*/ 	.word	0x00000012


	//----- nvinfo : EIATTR_MAX_STACK_SIZE
	.align		4
.L_12:
        /*003c*/ 	.byte	0x04, 0x23
        /*003e*/ 	.short	(.L_14 - .L_13)
	.align		4
.L_13:
        /*0040*/ 	.word	index@(_Z24rgb_copy_array_coalescedPiS_)
        /*0044*/ 	.word	0x00000000


	//----- nvinfo : EIATTR_MIN_STACK_SIZE
	.align		4
.L_14:
        /*0048*/ 	.byte	0x04, 0x12
        /*004a*/ 	.short	(.L_16 - .L_15)
	.align		4
.L_15:
        /*004c*/ 	.word	index@(_Z24rgb_copy_array_coalescedPiS_)
        /*0050*/ 	.word	0x00000000


	//----- nvinfo : EIATTR_FRAME_SIZE
	.align		4
.L_16:
        /*0054*/ 	.byte	0x04, 0x11
        /*0056*/ 	.short	(.L_18 - .L_17)
	.align		4
.L_17:
        /*0058*/ 	.word	index@(_Z24rgb_copy_array_coalescedPiS_)
        /*005c*/ 	.word	0x00000000


	//----- nvinfo : EIATTR_REGCOUNT
	.align		4
.L_18:
        /*0060*/ 	.byte	0x04, 0x2f
        /*0062*/ 	.short	(.L_20 - .L_19)
	.align		4
.L_19:
        /*0064*/ 	.word	index@(_Z26rgb_smem_array_interleavedPiS_i)
        /*0068*/ 	.word	0x00000011


	//----- nvinfo : EIATTR_MAX_STACK_SIZE
	.align		4
.L_20:
        /*006c*/ 	.byte	0x04, 0x23
        /*006e*/ 	.short	(.L_22 - .L_21)
	.align		4
.L_21:
        /*0070*/ 	.word	index@(_Z26rgb_smem_array_interleavedPiS_i)
        /*0074*/ 	.word	0x00000000


	//----- nvinfo : EIATTR_MIN_STACK_SIZE
	.align		4
.L_22:
        /*0078*/ 	.byte	0x04, 0x12
        /*007a*/ 	.short	(.L_24 - .L_23)
	.align		4
.L_23:
        /*007c*/ 	.word	index@(_Z26rgb_smem_array_interleavedPiS_i)
        /*0080*/ 	.word	0x00000000


	//----- nvinfo : EIATTR_FRAME_SIZE
	.align		4
.L_24:
        /*0084*/ 	.byte	0x04, 0x11
        /*0086*/ 	.short	(.L_26 - .L_25)
	.align		4
.L_25:
        /*0088*/ 	.word	index@(_Z26rgb_smem_array_interleavedPiS_i)
        /*008c*/ 	.word	0x00000000


	//----- nvinfo : EIATTR_REGCOUNT
	.align		4
.L_26:
        /*0090*/ 	.byte	0x04, 0x2f
        /*0092*/ 	.short	(.L_28 - .L_27)
	.align		4
.L_27:
        /*0094*/ 	.word	index@(_Z23rgb_increase_brightnessPiS_if)
        /*0098*/ 	.word	0x00000010


	//----- nvinfo : EIATTR_MAX_STACK_SIZE
	.align		4
.L_28:
        /*009c*/ 	.byte	0x04, 0x23
        /*009e*/ 	.short	(.L_30 - .L_29)
	.align		4
.L_29:
        /*00a0*/ 	.word	index@(_Z23rgb_increase_brightnessPiS_if)
        /*00a4*/ 	.word	0x00000000


	//----- nvinfo : EIATTR_MIN_STACK_SIZE
	.align		4
.L_30:
        /*00a8*/ 	.byte	0x04, 0x12
        /*00aa*/ 	.short	(.L_32 - .L_31)
	.align		4
.L_31:
        /*00ac*/ 	.word	index@(_Z23rgb_increase_brightnessPiS_if)
        /*00b0*/ 	.word	0x00000000


	//----- nvinfo : EIATTR_FRAME_SIZE
	.align		4
.L_32:
        /*00b4*/ 	.byte	0x04, 0x11
        /*00b6*/ 	.short	(.L_34 - .L_33)
	.align		4
.L_33:
        /*00b8*/ 	.word	index@(_Z23rgb_increase_brightnessPiS_if)
        /*00bc*/ 	.word	0x00000000


	//----- nvinfo : EIATTR_REGCOUNT
	.align		4
.L_34:
        /*00c0*/ 	.byte	0x04, 0x2f
        /*00c2*/ 	.short	(.L_36 - .L_35)
	.align		4
.L_35:
        /*00c4*/ 	.word	index@(_Z33rgb_increase_brightness_coalescedPiS_if)
        /*00c8*/ 	.word	0x00000018


	//----- nvinfo : EIATTR_MAX_STACK_SIZE
	.align		4
.L_36:
        /*00cc*/ 	.byte	0x04, 0x23
        /*00ce*/ 	.short	(.L_38 - .L_37)
	.align		4
.L_37:
        /*00d0*/ 	.word	index@(_Z33rgb_increase_brightness_coalescedPiS_if)
        /*00d4*/ 	.word	0x00000000


	//----- nvinfo : EIATTR_MIN_STACK_SIZE
	.align		4
.L_38:
        /*00d8*/ 	.byte	0x04, 0x12
        /*00da*/ 	.short	(.L_40 - .L_39)
	.align		4
.L_39:
        /*00dc*/ 	.word	index@(_Z33rgb_increase_brightness_coalescedPiS_if)
        /*00e0*/ 	.word	0x00000000


	//----- nvinfo : EIATTR_FRAME_SIZE
	.align		4
.L_40:
        /*00e4*/ 	.byte	0x04, 0x11
        /*00e6*/ 	.short	(.L_42 - .L_41)
	.align		4
.L_41:
        /*00e8*/ 	.word	index@(_Z33rgb_increase_brightness_coalescedPiS_if)
        /*00ec*/ 	.word	0x00000000


	//----- nvinfo : EIATTR_REGCOUNT
	.align		4
.L_42:
        /*00f0*/ 	.byte	0x04, 0x2f
        /*00f2*/ 	.short	(.L_44 - .L_43)
	.align		4
.L_43:
        /*00f4*/ 	.word	index@(_Z30rgb_increase_brightness_unrollPiS_if)
        /*00f8*/ 	.word	0x0000001e


	//----- nvinfo : EIATTR_MAX_STACK_SIZE
	.align		4
.L_44:
        /*00fc*/ 	.byte	0x04, 0x23
        /*00fe*/ 	.short	(.L_46 - .L_45)
	.align		4
.L_45:
        /*0100*/ 	.word	index@(_Z30rgb_increase_brightness_unrollPiS_if)
        /*0104*/ 	.word	0x00000000


	//----- nvinfo : EIATTR_MIN_STACK_SIZE
	.align		4
.L_46:
        /*0108*/ 	.byte	0x04, 0x12
        /*010a*/ 	.short	(.L_48 - .L_47)
	.align		4
.L_47:
        /*010c*/ 	.word	index@(_Z30rgb_increase_brightness_unrollPiS_if)
        /*0110*/ 	.word	0x00000000


	//----- nvinfo : EIATTR_FRAME_SIZE
	.align		4
.L_48:
        /*0114*/ 	.byte	0x04, 0x11
        /*0116*/ 	.short	(.L_50 - .L_49)
	.align		4
.L_49:
        /*0118*/ 	.word	index@(_Z30rgb_increase_brightness_unrollPiS_if)
        /*011c*/ 	.word	0x00000000


	//----- nvinfo : EIATTR_REGCOUNT
	.align		4
.L_50:
        /*0120*/ 	.byte	0x04, 0x2f
        /*0122*/ 	.short	(.L_52 - .L_51)
	.align		4
.L_51:
        /*0124*/ 	.word	index@(_Z40rgb_increase_brightness_coalesced_unrollPiS_if)
        /*0128*/ 	.word	0x00000032


	//----- nvinfo : EIATTR_MAX_STACK_SIZE
	.align		4
.L_52:
        /*012c*/ 	.byte	0x04, 0x23
        /*012e*/ 	.short	(.L_54 - .L_53)
	.align		4
.L_53:
        /*0130*/ 	.word	index@(_Z40rgb_increase_brightness_coalesced_unrollPiS_if)
        /*0134*/ 	.word	0x00000000


	//----- nvinfo : EIATTR_MIN_STACK_SIZE
	.align		4
.L_54:
        /*0138*/ 	.byte	0x04, 0x12
        /*013a*/ 	.short	(.L_56 - .L_55)
	.align		4
.L_55:
        /*013c*/ 	.word	index@(_Z40rgb_increase_brightness_coalesced_unrollPiS_if)
        /*0140*/ 	.word	0x00000000


	//----- nvinfo : EIATTR_FRAME_SIZE
	.align		4
.L_56:
        /*0144*/ 	.byte	0x04, 0x11
        /*0146*/ 	.short	(.L_58 - .L_57)
	.align		4
.L_57:
        /*0148*/ 	.word	index@(_Z40rgb_increase_brightness_coalesced_unrollPiS_if)
        /*014c*/ 	.word	0x00000000
.L_58:


//--------------------- .nv.info._Z40rgb_increase_brightness_coalesced_unrollPiS_if --------------------------
	.section	.nv.info._Z40rgb_increase_brightness_coalesced_unrollPiS_if,"",@"SHT_CUDA_INFO"
	.align	4


	//----- nvinfo : EIATTR_SW_WAR
	.align		4
        /*0000*/ 	.byte	0x04, 0x36
        /*0002*/ 	.short	(.L_60 - .L_59)
.L_59:
        /*0004*/ 	.word	0x00000001


	//----- nvinfo : EIATTR_CUDA_API_VERSION
	.align		4
.L_60:
        /*0008*/ 	.byte	0x04, 0x37
        /*000a*/ 	.short	(.L_62 - .L_61)
.L_61:
        /*000c*/ 	.word	0x00000075


	//----- nvinfo : EIATTR_PARAM_CBANK
	.align		4
.L_62:
        /*0010*/ 	.byte	0x04, 0x0a
        /*0012*/ 	.short	(.L_64 - .L_63)
	.align		4
.L_63:
        /*0014*/ 	.word	index@(.nv.constant0._Z40rgb_increase_brightness_coalesced_unrollPiS_if)
        /*0018*/ 	.short	0x0160
        /*001a*/ 	.short	0x0018


	//----- nvinfo : EIATTR_CBANK_PARAM_SIZE
	.align		4
.L_64:
        /*001c*/ 	.byte	0x03, 0x19
        /*001e*/ 	.short	0x0018


	//----- nvinfo : EIATTR_KPARAM_INFO
	.align		4
        /*0020*/ 	.byte	0x04, 0x17
        /*0022*/ 	.short	(.L_66 - .L_65)
.L_65:
        /*0024*/ 	.word	0x00000000
        /*0028*/ 	.short	0x0003
        /*002a*/ 	.short	0x0014
        /*002c*/ 	.byte	0x00, 0xf0, 0x11, 0x00


	//----- nvinfo : EIATTR_KPARAM_INFO
	.align		4
.L_66:
        /*0030*/ 	.byte	0x04, 0x17
        /*0032*/ 	.short	(.L_68 - .L_67)
.L_67:
        /*0034*/ 	.word	0x00000000
        /*0038*/ 	.short	0x0002
        /*003a*/ 	.short	0x0010
        /*003c*/ 	.byte	0x00, 0xf0, 0x11, 0x00


	//----- nvinfo : EIATTR_KPARAM_INFO
	.align		4
.L_68:
        /*0040*/ 	.byte	0x04, 0x17
        /*0042*/ 	.short	(.L_70 - .L_69)
.L_69:
        /*0044*/ 	.word	0x00000000
        /*0048*/ 	.short	0x0001
        /*004a*/ 	.short	0x0008
        /*004c*/ 	.byte	0x00, 0xf0, 0x21, 0x00


	//----- nvinfo : EIATTR_KPARAM_INFO
	.align		4
.L_70:
        /*0050*/ 	.byte	0x04, 0x17
        /*0052*/ 	.short	(.L_72 - .L_71)
.L_71:
        /*0054*/ 	.word	0x00000000
        /*0058*/ 	.short	0x0000
        /*005a*/ 	.short	0x0000
        /*005c*/ 	.byte	0x00, 0xf0, 0x21, 0x00


	//----- nvinfo : EIATTR_MAXREG_COUNT
	.align		4
.L_72:
        /*0060*/ 	.byte	0x03, 0x1b
        /*0062*/ 	.short	0x00ff


	//----- nvinfo : EIATTR_EXIT_INSTR_OFFSETS
	.align		4
        /*0064*/ 	.byte	0x04, 0x1c
        /*0066*/ 	.short	(.L_74 - .L_73)


	//   ....[0]....
.L_73:
        /*0068*/ 	.word	0x00000d40
.L_74:


//--------------------- .nv.info._Z30rgb_increase_brightness_unrollPiS_if --------------------------
	.section	.nv.info._Z30rgb_increase_brightness_unrollPiS_if,"",@"SHT_CUDA_INFO"
	.align	4


	//----- nvinfo : EIATTR_SW_WAR
	.align		4
        /*0000*/ 	.byte	0x04, 0x36
        /*0002*/ 	.short	(.L_76 - .L_75)
.L_75:
        /*0004*/ 	.word	0x00000001


	//----- nvinfo : EIATTR_CUDA_API_VERSION
	.align		4
.L_76:
        /*0008*/ 	.byte	0x04, 0x37
        /*000a*/ 	.short	(.L_78 - .L_77)
.L_77:
        /*000c*/ 	.word	0x00000075


	//----- nvinfo : EIATTR_PARAM_CBANK
	.align		4
.L_78:
        /*0010*/ 	.byte	0x04, 0x0a
        /*0012*/ 	.short	(.L_80 - .L_79)
	.align		4
.L_79:
        /*0014*/ 	.word	index@(.nv.constant0._Z30rgb_increase_brightness_unrollPiS_if)
        /*0018*/ 	.short	0x0160
        /*001a*/ 	.short	0x0018


	//----- nvinfo : EIATTR_CBANK_PARAM_SIZE
	.align		4
.L_80:
        /*001c*/ 	.byte	0x03, 0x19
        /*001e*/ 	.short	0x0018


	//----- nvinfo : EIATTR_KPARAM_INFO
	.align		4
        /*0020*/ 	.byte	0x04, 0x17
        /*0022*/ 	.short	(.L_82 - .L_81)
.L_81:
        /*0024*/ 	.word	0x00000000
        /*0028*/ 	.short	0x0003
        /*002a*/ 	.short	0x0014
        /*002c*/ 	.byte	0x00, 0xf0, 0x11, 0x00


	//----- nvinfo : EIATTR_KPARAM_INFO
	.align		4
.L_82:
        /*0030*/ 	.byte	0x04, 0x17
        /*0032*/ 	.short	(.L_84 - .L_83)
.L_83:
        /*0034*/ 	.word	0x00000000
        /*0038*/ 	.short	0x0002
        /*003a*/ 	.short	0x0010
        /*003c*/ 	.byte	0x00, 0xf0, 0x11, 0x00


	//----- nvinfo : EIATTR_KPARAM_INFO
	.align		4
.L_84:
        /*0040*/ 	.byte	0x04, 0x17
        /*0042*/ 	.short	(.L_86 - .L_85)
.L_85:
        /*0044*/ 	.word	0x00000000
        /*0048*/ 	.short	0x0001
        /*004a*/ 	.short	0x0008
        /*004c*/ 	.byte	0x00, 0xf0, 0x21, 0x00


	//----- nvinfo : EIATTR_KPARAM_INFO
	.align		4
.L_86:
        /*0050*/ 	.byte	0x04, 0x17
        /*0052*/ 	.short	(.L_88 - .L_87)
.L_87:
        /*0054*/ 	.word	0x00000000
        /*0058*/ 	.short	0x0000
        /*005a*/ 	.short	0x0000
        /*005c*/ 	.byte	0x00, 0xf0, 0x21, 0x00


	//----- nvinfo : EIATTR_MAXREG_COUNT
	.align		4
.L_88:
        /*0060*/ 	.byte	0x03, 0x1b
        /*0062*/ 	.short	0x00ff


	//----- nvinfo : EIATTR_EXIT_INSTR_OFFSETS
	.align		4
        /*0064*/ 	.byte	0x04, 0x1c
        /*0066*/ 	.short	(.L_90 - .L_89)


	//   ....[0]....
.L_89:
        /*0068*/ 	.word	0x000009b0
.L_90:


//--------------------- .nv.info._Z33rgb_increase_brightness_coalescedPiS_if --------------------------
	.section	.nv.info._Z33rgb_increase_brightness_coalescedPiS_if,"",@"SHT_CUDA_INFO"
	.align	4


	//----- nvinfo : EIATTR_SW_WAR
	.align		4
        /*0000*/ 	.byte	0x04, 0x36
        /*0002*/ 	.short	(.L_92 - .L_91)
.L_91:
        /*0004*/ 	.word	0x00000001


	//----- nvinfo : EIATTR_CUDA_API_VERSION
	.align		4
.L_92:
        /*0008*/ 	.byte	0x04, 0x37
        /*000a*/ 	.short	(.L_94 - .L_93)
.L_93:
        /*000c*/ 	.word	0x00000075


	//----- nvinfo : EIATTR_PARAM_CBANK
	.align		4
.L_94:
        /*0010*/ 	.byte	0x04, 0x0a
        /*0012*/ 	.short	(.L_96 - .L_95)
	.align		4
.L_95:
        /*0014*/ 	.word	index@(.nv.constant0._Z33rgb_increase_brightness_coalescedPiS_if)
        /*0018*/ 	.short	0x0160
        /*001a*/ 	.short	0x0018


	//----- nvinfo : EIATTR_CBANK_PARAM_SIZE
	.align		4
.L_96:
        /*001c*/ 	.byte	0x03, 0x19
        /*001e*/ 	.short	0x0018


	//----- nvinfo : EIATTR_KPARAM_INFO
	.align		4
        /*0020*/ 	.byte	0x04, 0x17
        /*0022*/ 	.short	(.L_98 - .L_97)
.L_97:
        /*0024*/ 	.word	0x00000000
        /*0028*/ 	.short	0x0003
        /*002a*/ 	.short	0x0014
        /*002c*/ 	.byte	0x00, 0xf0, 0x11, 0x00


	//----- nvinfo : EIATTR_KPARAM_INFO
	.align		4
.L_98:
        /*0030*/ 	.byte	0x04, 0x17
        /*0032*/ 	.short	(.L_100 - .L_99)
.L_99:
        /*0034*/ 	.word	0x00000000
        /*0038*/ 	.short	0x0002
        /*003a*/ 	.short	0x0010
        /*003c*/ 	.byte	0x00, 0xf0, 0x11, 0x00


	//----- nvinfo : EIATTR_KPARAM_INFO
	.align		4
.L_100:
        /*0040*/ 	.byte	0x04, 0x17
        /*0042*/ 	.short	(.L_102 - .L_101)
.L_101:
        /*0044*/ 	.word	0x00000000
        /*0048*/ 	.short	0x0001
        /*004a*/ 	.short	0x0008
        /*004c*/ 	.byte	0x00, 0xf0, 0x21, 0x00


	//----- nvinfo : EIATTR_KPARAM_INFO
	.align		4
.L_102:
        /*0050*/ 	.byte	0x04, 0x17
        /*0052*/ 	.short	(.L_104 - .L_103)
.L_103:
        /*0054*/ 	.word	0x00000000
        /*0058*/ 	.short	0x0000
        /*005a*/ 	.short	0x0000
        /*005c*/ 	.byte	0x00, 0xf0, 0x21, 0x00


	//----- nvinfo : EIATTR_MAXREG_COUNT
	.align		4
.L_104:
        /*0060*/ 	.byte	0x03, 0x1b
        /*0062*/ 	.short	0x00ff


	//----- nvinfo : EIATTR_EXIT_INSTR_OFFSETS
	.align		4
        /*0064*/ 	.byte	0x04, 0x1c
        /*0066*/ 	.short	(.L_106 - .L_105)


	//   ....[0]....
.L_105:
        /*0068*/ 	.word	0x000003a0
.L_106:


//--------------------- .nv.info._Z23rgb_increase_brightnessPiS_if --------------------------
	.section	.nv.info._Z23rgb_increase_brightnessPiS_if,"",@"SHT_CUDA_INFO"
	.align	4


	//----- nvinfo : EIATTR_SW_WAR
	.align		4
        /*0000*/ 	.byte	0x04, 0x36
        /*0002*/ 	.short	(.L_108 - .L_107)
.L_107:
        /*0004*/ 	.word	0x00000001


	//----- nvinfo : EIATTR_CUDA_API_VERSION
	.align		4
.L_108:
        /*0008*/ 	.byte	0x04, 0x37
        /*000a*/ 	.short	(.L_110 - .L_109)
.L_109:
        /*000c*/ 	.word	0x00000075


	//----- nvinfo : EIATTR_PARAM_CBANK
	.align		4
.L_110:
        /*0010*/ 	.byte	0x04, 0x0a
        /*0012*/ 	.short	(.L_112 - .L_111)
	.align		4
.L_111:
        /*0014*/ 	.word	index@(.nv.constant0._Z23rgb_increase_brightnessPiS_if)
        /*0018*/ 	.short	0x0160
        /*001a*/ 	.short	0x0018


	//----- nvinfo : EIATTR_CBANK_PARAM_SIZE
	.align		4
.L_112:
        /*001c*/ 	.byte	0x03, 0x19
        /*001e*/ 	.short	0x0018


	//----- nvinfo : EIATTR_KPARAM_INFO
	.align		4
        /*0020*/ 	.byte	0x04, 0x17
        /*0022*/ 	.short	(.L_114 - .L_113)
.L_113:
        /*0024*/ 	.word	0x00000000
        /*0028*/ 	.short	0x0003
        /*002a*/ 	.short	0x0014
        /*002c*/ 	.byte	0x00, 0xf0, 0x11, 0x00


	//----- nvinfo : EIATTR_KPARAM_INFO
	.align		4
.L_114:
        /*0030*/ 	.byte	0x04, 0x17
        /*0032*/ 	.short	(.L_116 - .L_115)
.L_115:
        /*0034*/ 	.word	0x00000000
        /*0038*/ 	.short	0x0002
        /*003a*/ 	.short	0x0010
        /*003c*/ 	.byte	0x00, 0xf0, 0x11, 0x00


	//----- nvinfo : EIATTR_KPARAM_INFO
	.align		4
.L_116:
        /*0040*/ 	.byte	0x04, 0x17
        /*0042*/ 	.short	(.L_118 - .L_117)
.L_117:
        /*0044*/ 	.word	0x00000000
        /*0048*/ 	.short	0x0001
        /*004a*/ 	.short	0x0008
        /*004c*/ 	.byte	0x00, 0xf0, 0x21, 0x00


	//----- nvinfo : EIATTR_KPARAM_INFO
	.align		4
.L_118:
        /*0050*/ 	.byte	0x04, 0x17
        /*0052*/ 	.short	(.L_120 - .L_119)
.L_119:
        /*0054*/ 	.word	0x00000000
        /*0058*/ 	.short	0x0000
        /*005a*/ 	.short	0x0000
        /*005c*/ 	.byte	0x00, 0xf0, 0x21, 0x00


	//----- nvinfo : EIATTR_MAXREG_COUNT
	.align		4
.L_120:
        /*0060*/ 	.byte	0x03, 0x1b
        /*0062*/ 	.short	0x00ff


	//----- nvinfo : EIATTR_EXIT_INSTR_OFFSETS
	.align		4
        /*0064*/ 	.byte	0x04, 0x1c
        /*0066*/ 	.short	(.L_122 - .L_121)


	//   ....[0]....
.L_121:
        /*0068*/ 	.word	0x000002e0
.L_122:


//--------------------- .nv.info._Z26rgb_smem_array_interleavedPiS_i --------------------------
	.section	.nv.info._Z26rgb_smem_array_interleavedPiS_i,"",@"SHT_CUDA_INFO"
	.align	4


	//----- nvinfo : EIATTR_SW_WAR
	.align		4
        /*0000*/ 	.byte	0x04, 0x36
        /*0002*/ 	.short	(.L_124 - .L_123)
.L_123:
        /*0004*/ 	.word	0x00000001


	//----- nvinfo : EIATTR_CUDA_API_VERSION
	.align		4
.L_124:
        /*0008*/ 	.byte	0x04, 0x37
        /*000a*/ 	.short	(.L_126 - .L_125)
.L_125:
        /*000c*/ 	.word	0x00000075


	//----- nvinfo : EIATTR_PARAM_CBANK
	.align		4
.L_126:
        /*0010*/ 	.byte	0x04, 0x0a
        /*0012*/ 	.short	(.L_128 - .L_127)
	.align		4
.L_127:
        /*0014*/ 	.word	index@(.nv.constant0._Z26rgb_smem_array_interleavedPiS_i)
        /*0018*/ 	.short	0x0160
        /*001a*/ 	.short	0x0014


	//----- nvinfo : EIATTR_CBANK_PARAM_SIZE
	.align		4
.L_128:
        /*001c*/ 	.byte	0x03, 0x19
        /*001e*/ 	.short	0x0014


	//----- nvinfo : EIATTR_KPARAM_INFO
	.align		4
        /*0020*/ 	.byte	0x04, 0x17
        /*0022*/ 	.short	(.L_130 - .L_129)
.L_129:
        /*0024*/ 	.word	0x00000000
        /*0028*/ 	.short	0x0002
        /*002a*/ 	.short	0x0010
        /*002c*/ 	.byte	0x00, 0xf0, 0x11, 0x00


	//----- nvinfo : EIATTR_KPARAM_INFO
	.align		4
.L_130:
        /*0030*/ 	.byte	0x04, 0x17
        /*0032*/ 	.short	(.L_132 - .L_131)
.L_131:
        /*0034*/ 	.word	0x00000000
        /*0038*/ 	.short	0x0001
        /*003a*/ 	.short	0x0008
        /*003c*/ 	.byte	0x00, 0xf0, 0x21, 0x00


	//----- nvinfo : EIATTR_KPARAM_INFO
	.align		4
.L_132:
        /*0040*/ 	.byte	0x04, 0x17
        /*0042*/ 	.short	(.L_134 - .L_133)
.L_133:
        /*0044*/ 	.word	0x00000000
        /*0048*/ 	.short	0x0000
        /*004a*/ 	.short	0x0000
        /*004c*/ 	.byte	0x00, 0xf0, 0x21, 0x00


	//----- nvinfo : EIATTR_MAXREG_COUNT
	.align		4
.L_134:
        /*0050*/ 	.byte	0x03, 0x1b
        /*0052*/ 	.short	0x00ff


	//----- nvinfo : EIATTR_EXIT_INSTR_OFFSETS
	.align		4
        /*0054*/ 	.byte	0x04, 0x1c
        /*0056*/ 	.short	(.L_136 - .L_135)


	//   ....[0]....
.L_135:
        /*0058*/ 	.word	0x00000380
.L_136:


//--------------------- .nv.info._Z24rgb_copy_array_coalescedPiS_ --------------------------
	.section	.nv.info._Z24rgb_copy_array_coalescedPiS_,"",@"SHT_CUDA_INFO"
	.align	4


	//----- nvinfo : EIATTR_SW_WAR
	.align		4
        /*0000*/ 	.byte	0x04, 0x36
        /*0002*/ 	.short	(.L_138 - .L_137)
.L_137:
        /*0004*/ 	.word	0x00000001


	//----- nvinfo : EIATTR_CUDA_API_VERSION
	.align		4
.L_138:
        /*0008*/ 	.byte	0x04, 0x37
        /*000a*/ 	.short	(.L_140 - .L_139)
.L_139:
        /*000c*/ 	.word	0x00000075


	//----- nvinfo : EIATTR_PARAM_CBANK
	.align		4
.L_140:
        /*0010*/ 	.byte	0x04, 0x0a
        /*0012*/ 	.short	(.L_142 - .L_141)
	.align		4
.L_141:
        /*0014*/ 	.word	index@(.nv.constant0._Z24rgb_copy_array_coalescedPiS_)
        /*0018*/ 	.short	0x0160
        /*001a*/ 	.short	0x0010


	//----- nvinfo : EIATTR_CBANK_PARAM_SIZE
	.align		4
.L_142:
        /*001c*/ 	.byte	0x03, 0x19
        /*001e*/ 	.short	0x0010


	//----- nvinfo : EIATTR_KPARAM_INFO
	.align		4
        /*0020*/ 	.byte	0x04, 0x17
        /*0022*/ 	.short	(.L_144 - .L_143)
.L_143:
        /*0024*/ 	.word	0x00000000
        /*0028*/ 	.short	0x0001
        /*002a*/ 	.short	0x0008
        /*002c*/ 	.byte	0x00, 0xf0, 0x21, 0x00


	//----- nvinfo : EIATTR_KPARAM_INFO
	.align		4
.L_144:
        /*0030*/ 	.byte	0x04, 0x17
        /*0032*/ 	.short	(.L_146 - .L_145)
.L_145:
        /*0034*/ 	.word	0x00000000
        /*0038*/ 	.short	0x0000
        /*003a*/ 	.short	0x0000
        /*003c*/ 	.byte	0x00, 0xf0, 0x21, 0x00


	//----- nvinfo : EIATTR_MAXREG_COUNT
	.align		4
.L_146:
        /*0040*/ 	.byte	0x03, 0x1b
        /*0042*/ 	.short	0x00ff


	//----- nvinfo : EIATTR_EXIT_INSTR_OFFSETS
	.align		4
        /*0044*/ 	.byte	0x04, 0x1c
        /*0046*/ 	.short	(.L_148 - .L_147)


	//   ....[0]....
.L_147:
        /*0048*/ 	.word	0x00000150
.L_148:


//--------------------- .nv.info._Z26rgb_copy_array_interleavedPiS_ --------------------------
	.section	.nv.info._Z26rgb_copy_array_interleavedPiS_,"",@"SHT_CUDA_INFO"
	.align	4


	//----- nvinfo : EIATTR_SW_WAR
	.align		4
        /*0000*/ 	.byte	0x04, 0x36
        /*0002*/ 	.short	(.L_150 - .L_149)
.L_149:
        /*0004*/ 	.word	0x00000001


	//----- nvinfo : EIATTR_CUDA_API_VERSION
	.align		4
.L_150:
        /*0008*/ 	.byte	0x04, 0x37
        /*000a*/ 	.short	(.L_152 - .L_151)
.L_151:
        /*000c*/ 	.word	0x00000075


	//----- nvinfo : EIATTR_PARAM_CBANK
	.align		4
.L_152:
        /*0010*/ 	.byte	0x04, 0x0a
        /*0012*/ 	.short	(.L_154 - .L_153)
	.align		4
.L_153:
        /*0014*/ 	.word	index@(.nv.constant0._Z26rgb_copy_array_interleavedPiS_)
        /*0018*/ 	.short	0x0160
        /*001a*/ 	.short	0x0010


	//----- nvinfo : EIATTR_CBANK_PARAM_SIZE
	.align		4
.L_154:
        /*001c*/ 	.byte	0x03, 0x19
        /*001e*/ 	.short	0x0010


	//----- nvinfo : EIATTR_KPARAM_INFO
	.align		4
        /*0020*/ 	.byte	0x04, 0x17
        /*0022*/ 	.short	(.L_156 - .L_155)
.L_155:
        /*0024*/ 	.word	0x00000000
        /*0028*/ 	.short	0x0001
        /*002a*/ 	.short	0x0008
        /*002c*/ 	.byte	0x00, 0xf0, 0x21, 0x00


	//----- nvinfo : EIATTR_KPARAM_INFO
	.align		4
.L_156:
        /*0030*/ 	.byte	0x04, 0x17
        /*0032*/ 	.short	(.L_158 - .L_157)
.L_157:
        /*0034*/ 	.word	0x00000000
        /*0038*/ 	.short	0x0000
        /*003a*/ 	.short	0x0000
        /*003c*/ 	.byte	0x00, 0xf0, 0x21, 0x00


	//----- nvinfo : EIATTR_MAXREG_COUNT
	.align		4
.L_158:
        /*0040*/ 	.byte	0x03, 0x1b
        /*0042*/ 	.short	0x00ff


	//----- nvinfo : EIATTR_EXIT_INSTR_OFFSETS
	.align		4
        /*0044*/ 	.byte	0x04, 0x1c
        /*0046*/ 	.short	(.L_160 - .L_159)


	//   ....[0]....
.L_159:
        /*0048*/ 	.word	0x000000e0
.L_160:


//--------------------- .nv.rel.action            --------------------------
	.section	.nv.rel.action,"",@"SHT_CUDA_RELOCINFO"
	.align	8
	.sectionentsize	8
        /*0000*/ 	.byte	0x4b, 0x00, 0x00, 0x00, 0x00, 0x00, 0x00, 0x00, 0x00, 0x02, 0x02, 0x08, 0x10, 0x0a, 0x2f, 0x22
        /* <DEDUP_REMOVED lines=13> */


//--------------------- .nv.constant0._Z40rgb_increase_brightness_coalesced_unrollPiS_if --------------------------
	.section	.nv.constant0._Z40rgb_increase_brightness_coalesced_unrollPiS_if,"a",@progbits
	.align	4
.nv.constant0._Z40rgb_increase_brightness_coalesced_unrollPiS_if:
	.zero		376


//--------------------- .nv.constant0._Z30rgb_increase_brightness_unrollPiS_if --------------------------
	.section	.nv.constant0._Z30rgb_increase_brightness_unrollPiS_if,"a",@progbits
	.align	4
.nv.constant0._Z30rgb_increase_brightness_unrollPiS_if:
	.zero		376


//--------------------- .nv.constant0._Z33rgb_increase_brightness_coalescedPiS_if --------------------------
	.section	.nv.constant0._Z33rgb_increase_brightness_coalescedPiS_if,"a",@progbits
	.align	4
.nv.constant0._Z33rgb_increase_brightness_coalescedPiS_if:
	.zero		376


//--------------------- .nv.constant0._Z23rgb_increase_brightnessPiS_if --------------------------
	.section	.nv.constant0._Z23rgb_increase_brightnessPiS_if,"a",@progbits
	.align	4
.nv.constant0._Z23rgb_increase_brightnessPiS_if:
	.zero		376


//--------------------- .nv.constant0._Z26rgb_smem_array_interleavedPiS_i --------------------------
	.section	.nv.constant0._Z26rgb_smem_array_interleavedPiS_i,"a",@progbits
	.align	4
.nv.constant0._Z26rgb_smem_array_interleavedPiS_i:
	.zero		372


//--------------------- .nv.constant0._Z24rgb_copy_array_coalescedPiS_ --------------------------
	.section	.nv.constant0._Z24rgb_copy_array_coalescedPiS_,"a",@progbits
	.align	4
.nv.constant0._Z24rgb_copy_array_coalescedPiS_:
	.zero		368


//--------------------- .nv.constant0._Z26rgb_copy_array_interleavedPiS_ --------------------------
	.section	.nv.constant0._Z26rgb_copy_array_interleavedPiS_,"a",@progbits
	.align	4
.nv.constant0._Z26rgb_copy_array_interleavedPiS_:
	.zero		368


//--------------------- .text._Z40rgb_increase_brightness_coalesced_unrollPiS_if --------------------------
	.section	.text._Z40rgb_increase_brightness_coalesced_unrollPiS_if,"ax",@progbits
	.sectionflags	@"SHF_BARRIERS=1"
	.sectioninfo	@"SHI_REGISTERS=50"
	.align	128
        .global         _Z40rgb_increase_brightness_coalesced_unrollPiS_if
        .type           _Z40rgb_increase_brightness_coalesced_unrollPiS_if,@function
        .size           _Z40rgb_increase_brightness_coalesced_unrollPiS_if,(.L_x_7 - _Z40rgb_increase_brightness_coalesced_unrollPiS_if)
        .other          _Z40rgb_increase_brightness_coalesced_unrollPiS_if,@"STO_CUDA_ENTRY STV_DEFAULT"
_Z40rgb_increase_brightness_coalesced_unrollPiS_if:
.text._Z40rgb_increase_brightness_coalesced_unrollPiS_if:
[----:B------:R-:W-:-:S02]  /*0000*/  MOV R1, c[0x0][0x28] ;  /* 0x00000a0000017a02 */ /* 0x000fc40000000f00 */
[----:B------:R-:W0:Y:S01]  /*0010*/  S2R R3, SR_CTAID.X ;  /* 0x0000000000037919 */ /* 0x000e220000002500 */
[----:B------:R-:W-:-:S03]  /*0020*/  MOV R0, 0x4 ;  /* 0x0000000400007802 */ /* 0x000fc60000000f00 */
[----:B------:R-:W1:Y:S01]  /*0030*/  S2R R2, SR_TID.X ;  /* 0x0000000000027919 */ /* 0x000e620000002100 */
[----:B0-----:R-:W-:-:S04]  /*0040*/  IMAD R3, R3, 0xc, RZ ;  /* 0x0000000c03037824 */ /* 0x001fc800078e02ff */
[----:B-1----:R-:W-:-:S04]  /*0050*/  IMAD R3, R3, c[0x0][0x0], R2 ;  /* 0x0000000003037a24 */ /* 0x002fc800078e0202 */
[----:B------:R-:W-:-:S08]  /*0060*/  IMAD.WIDE.U32 R8, R3, R0, c[0x0][0x168] ;  /* 0x00005a0003087625 */ /* 0x000fd000078e0000 */
[----:B------:R-:W2:Y:S01]  /*0070*/  LDG.E.SYS R9, [R8] ;  /* 0x0000000008097381 */ /* 0x000ea200001ee900 */
[----:B------:R-:W-:Y:S02]  /*0080*/  IADD3 R5, R3, c[0x0][0x0], RZ ;  /* 0x0000000003057a10 */ /* 0x000fe40007ffe0ff */
[----:B------:R-:W-:-:S03]  /*0090*/  SHF.L.U32 R4, R2, 0x2, RZ ;  /* 0x0000000202047819 */ /* 0x000fc600000006ff */
[----:B------:R-:W-:Y:S01]  /*00a0*/  IMAD.WIDE.U32 R12, R5, R0, c[0x0][0x168] ;  /* 0x00005a00050c7625 */ /* 0x000fe200078e0000 */
[----:B------:R-:W-:Y:S02]  /*00b0*/  MOV R10, c[0x0][0x0] ;  /* 0x00000000000a7a02 */ /* 0x000fe40000000f00 */
[----:B------:R-:W-:Y:S02]  /*00c0*/  IADD3 R6, R2, c[0x0][0x0], RZ ;  /* 0x0000000002067a10 */ /* 0x000fe40007ffe0ff */
[----:B--2---:R-:W-:Y:S04]  /*00d0*/  STS [R4], R9 ;  /* 0x0000000904007388 */ /* 0x004fe80000000800 */
[----:B------:R-:W-:Y:S05]  /*00e0*/  BAR.SYNC 0x0 ;  /* 0x0000000000007b1d */ /* 0x000fea0000000000 */
[----:B------:R-:W2:Y:S01]  /*00f0*/  LDG.E.SYS R13, [R12] ;  /* 0x000000000c0d7381 */ /* 0x000ea200001ee900 */
[----:B------:R-:W-:-:S02]  /*0100*/  LEA R7, R10, R3, 0x1 ;  /* 0x000000030a077211 */ /* 0x000fc400078e08ff */
[----:B------:R-:W-:-:S03]  /*0110*/  SHF.L.U32 R6, R6, 0x2, RZ ;  /* 0x0000000206067819 */ /* 0x000fc600000006ff */
[----:B------:R-:W-:Y:S01]  /*0120*/  IMAD.WIDE.U32 R14, R7, R0, c[0x0][0x168] ;  /* 0x00005a00070e7625 */ /* 0x000fe200078e0000 */
[----:B------:R-:W-:-:S04]  /*0130*/  LEA R8, R10, R2, 0x1 ;  /* 0x000000020a087211 */ /* 0x000fc800078e08ff */
[----:B--2---:R-:W-:Y:S04]  /*0140*/  STS [R6], R13 ;  /* 0x0000000d06007388 */ /* 0x004fe80000000800 */
[----:B------:R-:W-:Y:S05]  /*0150*/  BAR.SYNC 0x0 ;  /* 0x0000000000007b1d */ /* 0x000fea0000000000 */
[----:B------:R-:W2:Y:S01]  /*0160*/  LDG.E.SYS R15, [R14] ;  /* 0x000000000e0f7381 */ /* 0x000ea200001ee900 */
[----:B------:R-:W-:Y:S01]  /*0170*/  IMAD R9, R10, 0x3, R3 ;  /* 0x000000030a097824 */ /* 0x000fe200078e0203 */
[----:B------:R-:W-:-:S03]  /*0180*/  SHF.L.U32 R8, R8, 0x2, RZ ;  /* 0x0000000208087819 */ /* 0x000fc600000006ff */
[----:B------:R-:W-:Y:S01]  /*0190*/  IMAD.WIDE.U32 R16, R9, R0, c[0x0][0x168] ;  /* 0x00005a0009107625 */ /* 0x000fe200078e0000 */
[----:B------:R-:W-:-:S03]  /*01a0*/  LEA R11, R10, R3, 0x2 ;  /* 0x000000030a0b7211 */ /* 0x000fc600078e10ff */
[----:B------:R-:W-:Y:S01]  /*01b0*/  IMAD R12, R10, 0x3, R2 ;  /* 0x000000030a0c7824 */ /* 0x000fe200078e0202 */
[----:B--2---:R-:W-:Y:S04]  /*01c0*/  STS [R8], R15 ;  /* 0x0000000f08007388 */ /* 0x004fe80000000800 */
[----:B------:R-:W-:Y:S05]  /*01d0*/  BAR.SYNC 0x0 ;  /* 0x0000000000007b1d */ /* 0x000fea0000000000 */
[----:B------:R-:W2:Y:S01]  /*01e0*/  LDG.E.SYS R17, [R16] ;  /* 0x0000000010117381 */ /* 0x000ea200001ee900 */
[----:B------:R-:W-:Y:S01]  /*01f0*/  SHF.L.U32 R12, R12, 0x2, RZ ;  /* 0x000000020c0c7819 */ /* 0x000fe200000006ff */
[----:B------:R-:W-:Y:S01]  /*0200*/  IMAD.WIDE.U32 R18, R11, R0, c[0x0][0x168] ;  /* 0x00005a000b127625 */ /* 0x000fe200078e0000 */
[----:B------:R-:W-:-:S03]  /*0210*/  LEA R14, R10, R2, 0x2 ;  /* 0x000000020a0e7211 */ /* 0x000fc600078e10ff */
[----:B------:R-:W-:-:S03]  /*0220*/  IMAD R13, R10, 0x5, R3 ;  /* 0x000000050a0d7824 */ /* 0x000fc600078e0203 */
[----:B--2---:R-:W-:Y:S04]  /*0230*/  STS [R12], R17 ;  /* 0x000000110c007388 */ /* 0x004fe80000000800 */
[----:B------:R-:W-:Y:S05]  /*0240*/  BAR.SYNC 0x0 ;  /* 0x0000000000007b1d */ /* 0x000fea0000000000 */
[----:B------:R-:W2:Y:S01]  /*0250*/  LDG.E.SYS R19, [R18] ;  /* 0x0000000012137381 */ /* 0x000ea200001ee900 */
[----:B------:R-:W-:Y:S01]  /*0260*/  SHF.L.U32 R14, R14, 0x2, RZ ;  /* 0x000000020e0e7819 */ /* 0x000fe200000006ff */
[----:B------:R-:W-:-:S04]  /*0270*/  IMAD.WIDE.U32 R20, R13, R0, c[0x0][0x168] ;  /* 0x00005a000d147625 */ /* 0x000fc800078e0000 */
[C---:B------:R-:W-:Y:S02]  /*0280*/  IMAD R16, R10.reuse, 0x5, R2 ;  /* 0x000000050a107824 */ /* 0x040fe400078e0202 */
[----:B------:R-:W-:Y:S01]  /*0290*/  IMAD R15, R10, 0x6, R3 ;  /* 0x000000060a0f7824 */ /* 0x000fe200078e0203 */
        /* <DEDUP_REMOVED lines=40> */
[----:B------:R-:W-:Y:S02]  /*0520*/  IMAD R10, R10, 0xb, R2 ;  /* 0x0000000b0a0a7824 */ /* 0x000fe400078e0202 */
[----:B------:R-:W-:Y:S01]  /*0530*/  IMAD R2, R2, 0xc, RZ ;  /* 0x0000000c02027824 */ /* 0x000fe200078e02ff */
[----:B--2---:R-:W-:Y:S04]  /*0540*/  STS [R26], R31 ;  /* 0x0000001f1a007388 */ /* 0x004fe80000000800 */
[----:B------:R-:W-:Y:S05]  /*0550*/  BAR.SYNC 0x0 ;  /* 0x0000000000007b1d */ /* 0x000fea0000000000 */
[----:B------:R-:W2:Y:S01]  /*0560*/  LDG.E.SYS R29, [R28] ;  /* 0x000000001c1d7381 */ /* 0x000ea200001ee900 */
[----:B------:R-:W-:-:S02]  /*0570*/  SHF.L.U32 R10, R10, 0x2, RZ ;  /* 0x000000020a0a7819 */ /* 0x000fc400000006ff */
[----:B------:R-:W-:-:S06]  /*0580*/  SHF.L.U32 R2, R2, 0x2, RZ ;  /* 0x0000000202027819 */ /* 0x000fcc00000006ff */
[----:B--2---:R-:W-:Y:S04]  /*0590*/  STS [R10], R29 ;  /* 0x0000001d0a007388 */ /* 0x004fe80000000800 */
[----:B------:R-:W-:Y:S05]  /*05a0*/  BAR.SYNC 0x0 ;  /* 0x0000000000007b1d */ /* 0x000fea0000000000 */
[----:B------:R-:W0:Y:S04]  /*05b0*/  LDS.U R27, [R2] ;  /* 0x00000000021b7984 */ /* 0x000e280000001800 */
[----:B------:R-:W1:Y:S04]  /*05c0*/  LDS.U R30, [R2+0x4] ;  /* 0x00000400021e7984 */ /* 0x000e680000001800 */
[----:B------:R-:W2:Y:S04]  /*05d0*/  LDS.U R31, [R2+0x8] ;  /* 0x00000800021f7984 */ /* 0x000ea80000001800 */
[----:B------:R-:W3:Y:S04]  /*05e0*/  LDS.U R32, [R2+0xc] ;  /* 0x00000c0002207984 */ /* 0x000ee80000001800 */
[----:B------:R-:W4:Y:S04]  /*05f0*/  LDS.U R28, [R2+0x10] ;  /* 0x00001000021c7984 */ /* 0x000f280000001800 */
[----:B------:R-:W5:Y:S04]  /*0600*/  LDS.U R33, [R2+0x14] ;  /* 0x0000140002217984 */ /* 0x000f680000001800 */
[----:B------:R-:W3:Y:S04]  /*0610*/  LDS.U R34, [R2+0x18] ;  /* 0x0000180002227984 */ /* 0x000ee80000001800 */
[----:B------:R-:W4:Y:S04]  /*0620*/  LDS.U R35, [R2+0x1c] ;  /* 0x00001c0002237984 */ /* 0x000f280000001800 */
[----:B------:R-:W4:Y:S04]  /*0630*/  LDS.U R36, [R2+0x20] ;  /* 0x0000200002247984 */ /* 0x000f280000001800 */
[----:B------:R-:W5:Y:S04]  /*0640*/  LDS.U R38, [R2+0x24] ;  /* 0x0000240002267984 */ /* 0x000f680000001800 */
[----:B------:R-:W5:Y:S01]  /*0650*/  LDS.U R40, [R2+0x28] ;  /* 0x0000280002287984 */ /* 0x000f620000001800 */
[----:B0-----:R-:W0:Y:S03]  /*0660*/  I2F R27, R27 ;  /* 0x0000001b001b7306 */ /* 0x001e260000201400 */
[----:B------:R-:W5:Y:S05]  /*0670*/  LDS.U R42, [R2+0x2c] ;  /* 0x00002c00022a7984 */ /* 0x000f6a0000001800 */
[----:B-1----:R-:W1:Y:S08]  /*0680*/  I2F R30, R30 ;  /* 0x0000001e001e7306 */ /* 0x002e700000201400 */
[----:B--2---:R-:W2:Y:S01]  /*0690*/  I2F R31, R31 ;  /* 0x0000001f001f7306 */ /* 0x004ea20000201400 */
[----:B0-----:R-:W-:-:S07]  /*06a0*/  FMUL R27, R27, c[0x0][0x174] ;  /* 0x00005d001b1b7a20 */ /* 0x001fce0000400000 */
[----:B---3--:R-:W0:Y:S01]  /*06b0*/  I2F R32, R32 ;  /* 0x0000002000207306 */ /* 0x008e220000201400 */
[----:B-1----:R-:W-:-:S07]  /*06c0*/  FMUL R30, R30, c[0x0][0x174] ;  /* 0x00005d001e1e7a20 */ /* 0x002fce0000400000 */
[----:B----4-:R-:W1:Y:S01]  /*06d0*/  I2F R28, R28 ;  /* 0x0000001c001c7306 */ /* 0x010e620000201400 */
[----:B--2---:R-:W-:-:S07]  /*06e0*/  FMUL R31, R31, c[0x0][0x174] ;  /* 0x00005d001f1f7a20 */ /* 0x004fce0000400000 */
[----:B-----5:R-:W2:Y:S01]  /*06f0*/  I2F R33, R33 ;  /* 0x0000002100217306 */ /* 0x020ea20000201400 */
[----:B0-----:R-:W-:-:S07]  /*0700*/  FMUL R32, R32, c[0x0][0x174] ;  /* 0x00005d0020207a20 */ /* 0x001fce0000400000 */
[----:B------:R-:W0:Y:S01]  /*0710*/  I2F R29, R34 ;  /* 0x00000022001d7306 */ /* 0x000e220000201400 */
[----:B-1----:R-:W-:-:S07]  /*0720*/  FMUL R28, R28, c[0x0][0x174] ;  /* 0x00005d001c1c7a20 */ /* 0x002fce0000400000 */
[----:B------:R-:W1:Y:S01]  /*0730*/  I2F R35, R35 ;  /* 0x0000002300237306 */ /* 0x000e620000201400 */
[----:B--2---:R-:W-:-:S07]  /*0740*/  FMUL R33, R33, c[0x0][0x174] ;  /* 0x00005d0021217a20 */ /* 0x004fce0000400000 */
[----:B------:R-:W2:Y:S01]  /*0750*/  I2F R37, R36 ;  /* 0x0000002400257306 */ /* 0x000ea20000201400 */
[----:B0-----:R-:W-:-:S07]  /*0760*/  FMUL R29, R29, c[0x0][0x174] ;  /* 0x00005d001d1d7a20 */ /* 0x001fce0000400000 */
[----:B------:R-:W0:Y:S01]  /*0770*/  I2F R39, R38 ;  /* 0x0000002600277306 */ /* 0x000e220000201400 */
[----:B-1----:R-:W-:-:S07]  /*0780*/  FMUL R35, R35, c[0x0][0x174] ;  /* 0x00005d0023237a20 */ /* 0x002fce0000400000 */
[----:B------:R-:W1:Y:S01]  /*0790*/  I2F R41, R40 ;  /* 0x0000002800297306 */ /* 0x000e620000201400 */
[----:B--2---:R-:W-:-:S07]  /*07a0*/  FMUL R37, R37, c[0x0][0x174] ;  /* 0x00005d0025257a20 */ /* 0x004fce0000400000 */
[----:B------:R-:W2:Y:S01]  /*07b0*/  I2F R43, R42 ;  /* 0x0000002a002b7306 */ /* 0x000ea20000201400 */
[----:B0-----:R-:W-:-:S07]  /*07c0*/  FMUL R39, R39, c[0x0][0x174] ;  /* 0x00005d0027277a20 */ /* 0x001fce0000400000 */
[----:B------:R-:W0:Y:S01]  /*07d0*/  F2I.TRUNC.NTZ R27, R27 ;  /* 0x0000001b001b7305 */ /* 0x000e22000020f100 */
[----:B-1----:R-:W-:Y:S02]  /*07e0*/  FMUL R41, R41, c[0x0][0x174] ;  /* 0x00005d0029297a20 */ /* 0x002fe40000400000 */
[----:B--2---:R-:W-:-:S05]  /*07f0*/  FMUL R43, R43, c[0x0][0x174] ;  /* 0x00005d002b2b7a20 */ /* 0x004fca0000400000 */
[----:B------:R-:W-:Y:S01]  /*0800*/  F2I.TRUNC.NTZ R30, R30 ;  /* 0x0000001e001e7305 */ /* 0x000fe2000020f100 */
[----:B0-----:R-:W-:-:S07]  /*0810*/  IMNMX R27, R27, 0xff, PT ;  /* 0x000000ff1b1b7817 */ /* 0x001fce0003800200 */
[----:B------:R-:W0:Y:S01]  /*0820*/  F2I.TRUNC.NTZ R31, R31 ;  /* 0x0000001f001f7305 */ /* 0x000e22000020f100 */
[----:B------:R-:W-:Y:S07]  /*0830*/  STS [R2+0x6000], R27 ;  /* 0x0060001b02007388 */ /* 0x000fee0000000800 */
[----:B------:R-:W1:Y:S08]  /*0840*/  F2I.TRUNC.NTZ R32, R32 ;  /* 0x0000002000207305 */ /* 0x000e70000020f100 */
[----:B------:R-:W2:Y:S01]  /*0850*/  F2I.TRUNC.NTZ R28, R28 ;  /* 0x0000001c001c7305 */ /* 0x000ea2000020f100 */
[----:B0-----:R-:W-:-:S07]  /*0860*/  IMNMX R31, R31, 0xff, PT ;  /* 0x000000ff1f1f7817 */ /* 0x001fce0003800200 */
[----:B------:R1:W0:Y:S01]  /*0870*/  F2I.TRUNC.NTZ R34, R33 ;  /* 0x0000002100227305 */ /* 0x000222000020f100 */
[----:B------:R3:W-:Y:S07]  /*0880*/  STS [R2+0x6008], R31 ;  /* 0x0060081f02007388 */ /* 0x0007ee0000000800 */
[----:B------:R4:W5:Y:S01]  /*0890*/  F2I.TRUNC.NTZ R36, R29 ;  /* 0x0000001d00247305 */ /* 0x000962000020f100 */
[----:B-1----:R-:W-:-:S07]  /*08a0*/  IMNMX R33, R32, 0xff, PT ;  /* 0x000000ff20217817 */ /* 0x002fce0003800200 */
[----:B------:R2:W1:Y:S01]  /*08b0*/  F2I.TRUNC.NTZ R38, R35 ;  /* 0x0000002300267305 */ /* 0x000462000020f100 */
[----:B----4-:R-:W-:Y:S01]  /*08c0*/  IMNMX R29, R30, 0xff, PT ;  /* 0x000000ff1e1d7817 */ /* 0x010fe20003800200 */
[----:B------:R-:W-:Y:S01]  /*08d0*/  STS [R2+0x600c], R33 ;  /* 0x00600c2102007388 */ /* 0x000fe20000000800 */
[----:B---3--:R-:W-:-:S05]  /*08e0*/  IMAD.WIDE.U32 R30, R5, R0, c[0x0][0x160] ;  /* 0x00005800051e7625 */ /* 0x008fca00078e0000 */
[----:B------:R0:W-:Y:S01]  /*08f0*/  F2I.TRUNC.NTZ R40, R37 ;  /* 0x0000002500287305 */ /* 0x0001e2000020f100 */
[----:B--2---:R-:W-:Y:S01]  /*0900*/  IMNMX R35, R28, 0xff, PT ;  /* 0x000000ff1c237817 */ /* 0x004fe20003800200 */
[----:B------:R2:W-:Y:S06]  /*0910*/  STS [R2+0x6004], R29 ;  /* 0x0060041d02007388 */ /* 0x0005ec0000000800 */
[----:B------:R5:W3:Y:S01]  /*0920*/  F2I.TRUNC.NTZ R42, R39 ;  /* 0x00000027002a7305 */ /* 0x000ae2000020f100 */
[----:B0-----:R-:W-:Y:S01]  /*0930*/  IMNMX R37, R34, 0xff, PT ;  /* 0x000000ff22257817 */ /* 0x001fe20003800200 */
[----:B------:R-:W-:Y:S01]  /*0940*/  STS [R2+0x6010], R35 ;  /* 0x0060102302007388 */ /* 0x000fe20000000800 */
[----:B--2---:R-:W-:-:S05]  /*0950*/  IMAD.WIDE.U32 R28, R3, R0, c[0x0][0x160] ;  /* 0x00005800031c7625 */ /* 0x004fca00078e0000 */
[----:B------:R1:W0:Y:S01]  /*0960*/  F2I.TRUNC.NTZ R44, R41 ;  /* 0x00000029002c7305 */ /* 0x000222000020f100 */
[----:B-----5:R-:W-:Y:S01]  /*0970*/  IMNMX R39, R36, 0xff, PT ;  /* 0x000000ff24277817 */ /* 0x020fe20003800200 */
[----:B------:R-:W-:Y:S06]  /*0980*/  STS [R2+0x6014], R37 ;  /* 0x0060142502007388 */ /* 0x000fec0000000800 */
[----:B------:R2:W4:Y:S01]  /*0990*/  F2I.TRUNC.NTZ R46, R43 ;  /* 0x0000002b002e7305 */ /* 0x000522000020f100 */
[----:B-1----:R-:W-:Y:S01]  /*09a0*/  IMNMX R41, R38, 0xff, PT ;  /* 0x000000ff26297817 */ /* 0x002fe20003800200 */
[----:B------:R-:W-:Y:S01]  /*09b0*/  STS [R2+0x6018], R39 ;  /* 0x0060182702007388 */ /* 0x000fe20000000800 */
[----:B---3--:R-:W-:-:S02]  /*09c0*/  IMNMX R45, R42, 0xff, PT ;  /* 0x000000ff2a2d7817 */ /* 0x008fc40003800200 */
[----:B--2---:R-:W-:-:S04]  /*09d0*/  IMNMX R43, R40, 0xff, PT ;  /* 0x000000ff282b7817 */ /* 0x004fc80003800200 */
[----:B------:R-:W-:Y:S01]  /*09e0*/  STS [R2+0x601c], R41 ;  /* 0x00601c2902007388 */ /* 0x000fe20000000800 */
[----:B0-----:R-:W-:-:S03]  /*09f0*/  IMNMX R47, R44, 0xff, PT ;  /* 0x000000ff2c2f7817 */ /* 0x001fc60003800200 */
[----:B------:R-:W-:Y:S01]  /*0a00*/  STS [R2+0x6024], R45 ;  /* 0x0060242d02007388 */ /* 0x000fe20000000800 */
[----:B----4-:R-:W-:-:S03]  /*0a10*/  IMNMX R27, R46, 0xff, PT ;  /* 0x000000ff2e1b7817 */ /* 0x010fc60003800200 */
[----:B------:R-:W-:Y:S04]  /*0a20*/  STS [R2+0x6020], R43 ;  /* 0x0060202b02007388 */ /* 0x000fe80000000800 */
[----:B------:R-:W-:Y:S04]  /*0a30*/  STS [R2+0x6028], R47 ;  /* 0x0060282f02007388 */ /* 0x000fe80000000800 */
[----:B------:R-:W-:Y:S04]  /*0a40*/  STS [R2+0x602c], R27 ;  /* 0x00602c1b02007388 */ /* 0x000fe80000000800 */
[----:B------:R-:W-:Y:S05]  /*0a50*/  BAR.SYNC 0x0 ;  /* 0x0000000000007b1d */ /* 0x000fea0000000000 */
[----:B------:R0:W1:Y:S01]  /*0a60*/  LDS.U R33, [R4+0x6000] ;  /* 0x0060000004217984 */ /* 0x0000620000001800 */
[----:B------:R-:W-:-:S04]  /*0a70*/  IMAD.WIDE.U32 R2, R7, R0, c[0x0][0x160] ;  /* 0x0000580007027625 */ /* 0x000fc800078e0000 */
[-C--:B0-----:R-:W-:Y:S01]  /*0a80*/  IMAD.WIDE.U32 R4, R9, R0.reuse, c[0x0][0x160] ;  /* 0x0000580009047625 */ /* 0x081fe200078e0000 */
[----:B-1----:R-:W-:Y:S04]  /*0a90*/  STG.E.SYS [R28], R33 ;  /* 0x000000211c007386 */ /* 0x002fe8000010e900 */
[----:B------:R-:W-:Y:S05]  /*0aa0*/  BAR.SYNC 0x0 ;  /* 0x0000000000007b1d */ /* 0x000fea0000000000 */
[----:B------:R0:W1:Y:S02]  /*0ab0*/  LDS.U R35, [R6+0x6000] ;  /* 0x0060000006237984 */ /* 0x0000640000001800 */
[----:B0-----:R-:W-:-:S02]  /*0ac0*/  IMAD.WIDE.U32 R6, R11, R0, c[0x0][0x160] ;  /* 0x000058000b067625 */ /* 0x001fc400078e0000 */
[----:B-1----:R-:W-:Y:S04]  /*0ad0*/  STG.E.SYS [R30], R35 ;  /* 0x000000231e007386 */ /* 0x002fe8000010e900 */
[----:B------:R-:W-:Y:S05]  /*0ae0*/  BAR.SYNC 0x0 ;  /* 0x0000000000007b1d */ /* 0x000fea0000000000 */
[----:B------:R-:W0:Y:S04]  /*0af0*/  LDS.U R37, [R8+0x6000] ;  /* 0x0060000008257984 */ /* 0x000e280000001800 */
[----:B0-----:R-:W-:Y:S04]  /*0b00*/  STG.E.SYS [R2], R37 ;  /* 0x0000002502007386 */ /* 0x001fe8000010e900 */
[----:B------:R-:W-:Y:S05]  /*0b10*/  BAR.SYNC 0x0 ;  /* 0x0000000000007b1d */ /* 0x000fea0000000000 */
[----:B------:R-:W0:Y:S01]  /*0b20*/  LDS.U R27, [R12+0x6000] ;  /* 0x006000000c1b7984 */ /* 0x000e220000001800 */
[----:B------:R-:W-:-:S03]  /*0b30*/  IMAD.WIDE.U32 R2, R13, R0, c[0x0][0x160] ;  /* 0x000058000d027625 */ /* 0x000fc600078e0000 */
        /* <DEDUP_REMOVED lines=26> */
[----:B------:R-:W0:Y:S04]  /*0ce0*/  LDS.U R13, [R26+0x6000] ;  /* 0x006000001a0d7984 */ /* 0x000e280000001800 */
[----:B0-----:R-:W-:Y:S04]  /*0cf0*/  STG.E.SYS [R6], R13 ;  /* 0x0000000d06007386 */ /* 0x001fe8000010e900 */
[----:B------:R-:W-:Y:S05]  /*0d00*/  BAR.SYNC 0x0 ;  /* 0x0000000000007b1d */ /* 0x000fea0000000000 */
[----:B------:R-:W0:Y:S04]  /*0d10*/  LDS.U R15, [R10+0x6000] ;  /* 0x006000000a0f7984 */ /* 0x000e280000001800 */
[----:B0-----:R-:W-:Y:S04]  /*0d20*/  STG.E.SYS [R2], R15 ;  /* 0x0000000f02007386 */ /* 0x001fe8000010e900 */
[----:B------:R-:W-:Y:S05]  /*0d30*/  BAR.SYNC 0x0 ;  /* 0x0000000000007b1d */ /* 0x000fea0000000000 */
[----:B------:R-:W-:Y:S05]  /*0d40*/  EXIT ;  /* 0x000000000000794d */ /* 0x000fea0003800000 */
.L_x_0:
[----:B------:R-:W-:-:S00]  /*0d50*/  BRA `(.L_x_0) ;  /* 0xfffffff000007947 */ /* 0x000fc0000383ffff */
[----:B------:R-:W-:-:S00]  /*0d60*/  NOP ;  /* 0x0000000000007918 */ /* 0x000fc00000000000 */
[----:B------:R-:W-:-:S00]  /*0d70*/  NOP ;  /* 0x0000000000007918 */ /* 0x000fc00000000000 */
.L_x_7:


//--------------------- .text._Z30rgb_increase_brightness_unrollPiS_if --------------------------
	.section	.text._Z30rgb_increase_brightness_unrollPiS_if,"ax",@progbits
	.sectionflags	@"SHF_BARRIERS=1"
	.sectioninfo	@"SHI_REGISTERS=30"
	.align	128
        .global         _Z30rgb_increase_brightness_unrollPiS_if
        .type           _Z30rgb_increase_brightness_unrollPiS_if,@function
        .size           _Z30rgb_increase_brightness_unrollPiS_if,(.L_x_8 - _Z30rgb_increase_brightness_unrollPiS_if)
        .other          _Z30rgb_increase_brightness_unrollPiS_if,@"STO_CUDA_ENTRY STV_DEFAULT"
_Z30rgb_increase_brightness_unrollPiS_if:
.text._Z30rgb_increase_brightness_unrollPiS_if:
[----:B------:R-:W-:-:S02]  /*0000*/  MOV R1, c[0x0][0x28] ;  /* 0x00000a0000017a02 */ /* 0x000fc40000000f00 */
[----:B------:R-:W0:Y:S01]  /*0010*/  S2R R3, SR_CTAID.X ;  /* 0x0000000000037919 */ /* 0x000e220000002500 */
[----:B------:R-:W-:-:S03]  /*0020*/  MOV R0, 0x4 ;  /* 0x0000000400007802 */ /* 0x000fc60000000f00 */
[----:B------:R-:W0:Y:S02]  /*0030*/  S2R R2, SR_TID.X ;  /* 0x0000000000027919 */ /* 0x000e240000002100 */
[----:B0-----:R-:W-:-:S04]  /*0040*/  IMAD R3, R3, c[0x0][0x0], R2 ;  /* 0x0000000003037a24 */ /* 0x001fc800078e0202 */
[----:B------:R-:W-:-:S04]  /*0050*/  IMAD R3, R3, 0xc, RZ ;  /* 0x0000000c03037824 */ /* 0x000fc800078e02ff */
[----:B------:R-:W-:-:S08]  /*0060*/  IMAD.WIDE R4, R3, R0, c[0x0][0x168] ;  /* 0x00005a0003047625 */ /* 0x000fd000078e0200 */
[----:B------:R-:W2:Y:S01]  /*0070*/  LDG.E.SYS R7, [R4] ;  /* 0x0000000004077381 */ /* 0x000ea200001ee900 */
[----:B------:R-:W-:-:S05]  /*0080*/  IMAD R2, R2, 0xc, RZ ;  /* 0x0000000c02027824 */ /* 0x000fca00078e02ff */
[----:B------:R-:W-:-:S08]  /*0090*/  SHF.L.U32 R2, R2, 0x2, RZ ;  /* 0x0000000202027819 */ /* 0x000fd000000006ff */
[----:B--2---:R-:W-:Y:S04]  /*00a0*/  STS [R2], R7 ;  /* 0x0000000702007388 */ /* 0x004fe80000000800 */
[----:B------:R-:W-:Y:S05]  /*00b0*/  BAR.SYNC 0x0 ;  /* 0x0000000000007b1d */ /* 0x000fea0000000000 */
[----:B------:R-:W2:Y:S04]  /*00c0*/  LDG.E.SYS R9, [R4+0x4] ;  /* 0x0000040004097381 */ /* 0x000ea800001ee900 */
[----:B--2---:R-:W-:Y:S04]  /*00d0*/  STS [R2+0x4], R9 ;  /* 0x0000040902007388 */ /* 0x004fe80000000800 */
        /* <DEDUP_REMOVED lines=59> */
[----:B------:R1:W0:Y:S08]  /*0490*/  I2F R17, R13 ;  /* 0x0000000d00117306 */ /* 0x0002300000201400 */
[----:B------:R-:W3:Y:S01]  /*04a0*/  I2F R19, R16 ;  /* 0x0000001000137306 */ /* 0x000ee20000201400 */
[----:B-1----:R-:W-:Y:S02]  /*04b0*/  FMUL R13, R5, c[0x0][0x174] ;  /* 0x00005d00050d7a20 */ /* 0x002fe40000400000 */
[----:B--2---:R-:W-:-:S05]  /*04c0*/  FMUL R15, R15, c[0x0][0x174] ;  /* 0x00005d000f0f7a20 */ /* 0x004fca0000400000 */
[----:B------:R-:W1:Y:S01]  /*04d0*/  I2F R21, R18 ;  /* 0x0000001200157306 */ /* 0x000e620000201400 */
[----:B0-----:R-:W-:Y:S02]  /*04e0*/  FMUL R17, R17, c[0x0][0x174] ;  /* 0x00005d0011117a20 */ /* 0x001fe40000400000 */
[----:B---3--:R-:W-:-:S05]  /*04f0*/  FMUL R19, R19, c[0x0][0x174] ;  /* 0x00005d0013137a20 */ /* 0x008fca0000400000 */
[----:B------:R-:W0:Y:S01]  /*0500*/  F2I.TRUNC.NTZ R6, R6 ;  /* 0x0000000600067305 */ /* 0x000e22000020f100 */
[----:B-1----:R-:W-:-:S07]  /*0510*/  FMUL R21, R21, c[0x0][0x174] ;  /* 0x00005d0015157a20 */ /* 0x002fce0000400000 */
[----:B------:R-:W1:Y:S08]  /*0520*/  F2I.TRUNC.NTZ R7, R7 ;  /* 0x0000000700077305 */ /* 0x000e70000020f100 */
[----:B------:R-:W2:Y:S01]  /*0530*/  F2I.TRUNC.NTZ R8, R8 ;  /* 0x0000000800087305 */ /* 0x000ea2000020f100 */
[----:B0-----:R-:W-:-:S07]  /*0540*/  IMNMX R5, R6, 0xff, PT ;  /* 0x000000ff06057817 */ /* 0x001fce0003800200 */
[----:B------:R2:W0:Y:S01]  /*0550*/  F2I.TRUNC.NTZ R4, R9 ;  /* 0x0000000900047305 */ /* 0x000422000020f100 */
[----:B-1----:R-:W-:Y:S01]  /*0560*/  IMNMX R7, R7, 0xff, PT ;  /* 0x000000ff07077817 */ /* 0x002fe20003800200 */
[----:B------:R1:W-:Y:S06]  /*0570*/  STS [R2+0x6000], R5 ;  /* 0x0060000502007388 */ /* 0x0003ec0000000800 */
[----:B------:R-:W3:Y:S01]  /*0580*/  F2I.TRUNC.NTZ R10, R10 ;  /* 0x0000000a000a7305 */ /* 0x000ee2000020f100 */
[----:B--2---:R-:W-:Y:S01]  /*0590*/  IMNMX R9, R8, 0xff, PT ;  /* 0x000000ff08097817 */ /* 0x004fe20003800200 */
[----:B------:R-:W-:Y:S06]  /*05a0*/  STS [R2+0x6004], R7 ;  /* 0x0060040702007388 */ /* 0x000fec0000000800 */
[----:B------:R-:W2:Y:S01]  /*05b0*/  F2I.TRUNC.NTZ R12, R12 ;  /* 0x0000000c000c7305 */ /* 0x000ea2000020f100 */
[----:B------:R-:W-:Y:S07]  /*05c0*/  STS [R2+0x6008], R9 ;  /* 0x0060080902007388 */ /* 0x000fee0000000800 */
[----:B------:R0:W4:Y:S08]  /*05d0*/  F2I.TRUNC.NTZ R14, R11 ;  /* 0x0000000b000e7305 */ /* 0x000130000020f100 */
[----:B------:R3:W5:Y:S01]  /*05e0*/  F2I.TRUNC.NTZ R16, R13 ;  /* 0x0000000d00107305 */ /* 0x000762000020f100 */
[----:B0-----:R-:W-:Y:S01]  /*05f0*/  IMNMX R11, R4, 0xff, PT ;  /* 0x000000ff040b7817 */ /* 0x001fe20003800200 */
[----:B-1----:R-:W-:-:S06]  /*0600*/  IMAD.WIDE R4, R3, R0, c[0x0][0x160] ;  /* 0x0000580003047625 */ /* 0x002fcc00078e0200 */
[----:B------:R2:W-:Y:S01]  /*0610*/  F2I.TRUNC.NTZ R18, R15 ;  /* 0x0000000f00127305 */ /* 0x0005e2000020f100 */
[----:B---3--:R-:W-:Y:S01]  /*0620*/  IMNMX R13, R10, 0xff, PT ;  /* 0x000000ff0a0d7817 */ /* 0x008fe20003800200 */
[----:B------:R-:W-:Y:S06]  /*0630*/  STS [R2+0x600c], R11 ;  /* 0x00600c0b02007388 */ /* 0x000fec0000000800 */
[----:B------:R4:W0:Y:S01]  /*0640*/  F2I.TRUNC.NTZ R20, R17 ;  /* 0x0000001100147305 */ /* 0x000822000020f100 */
[----:B--2---:R-:W-:Y:S01]  /*0650*/  IMNMX R15, R12, 0xff, PT ;  /* 0x000000ff0c0f7817 */ /* 0x004fe20003800200 */
[----:B------:R-:W-:Y:S06]  /*0660*/  STS [R2+0x6010], R13 ;  /* 0x0060100d02007388 */ /* 0x000fec0000000800 */
[----:B------:R5:W1:Y:S01]  /*0670*/  F2I.TRUNC.NTZ R22, R19 ;  /* 0x0000001300167305 */ /* 0x000a62000020f100 */
[----:B----4-:R-:W-:Y:S01]  /*0680*/  IMNMX R17, R14, 0xff, PT ;  /* 0x000000ff0e117817 */ /* 0x010fe20003800200 */
[----:B------:R-:W-:Y:S06]  /*0690*/  STS [R2+0x6014], R15 ;  /* 0x0060140f02007388 */ /* 0x000fec0000000800 */
[----:B------:R2:W3:Y:S01]  /*06a0*/  F2I.TRUNC.NTZ R24, R21 ;  /* 0x0000001500187305 */ /* 0x0004e2000020f100 */
[----:B-----5:R-:W-:Y:S01]  /*06b0*/  IMNMX R19, R16, 0xff, PT ;  /* 0x000000ff10137817 */ /* 0x020fe20003800200 */
[----:B------:R-:W-:Y:S01]  /*06c0*/  STS [R2+0x6018], R17 ;  /* 0x0060181102007388 */ /* 0x000fe20000000800 */
[----:B0-----:R-:W-:-:S02]  /*06d0*/  IMNMX R23, R20, 0xff, PT ;  /* 0x000000ff14177817 */ /* 0x001fc40003800200 */
[----:B--2---:R-:W-:-:S04]  /*06e0*/  IMNMX R21, R18, 0xff, PT ;  /* 0x000000ff12157817 */ /* 0x004fc80003800200 */
[----:B------:R-:W-:Y:S01]  /*06f0*/  STS [R2+0x601c], R19 ;  /* 0x00601c1302007388 */ /* 0x000fe20000000800 */
[----:B-1----:R-:W-:-:S03]  /*0700*/  IMNMX R25, R22, 0xff, PT ;  /* 0x000000ff16197817 */ /* 0x002fc60003800200 */
[----:B------:R-:W-:Y:S01]  /*0710*/  STS [R2+0x6024], R23 ;  /* 0x0060241702007388 */ /* 0x000fe20000000800 */
[----:B---3--:R-:W-:-:S03]  /*0720*/  IMNMX R27, R24, 0xff, PT ;  /* 0x000000ff181b7817 */ /* 0x008fc60003800200 */
[----:B------:R-:W-:Y:S04]  /*0730*/  STS [R2+0x6020], R21 ;  /* 0x0060201502007388 */ /* 0x000fe80000000800 */
[----:B------:R-:W-:Y:S04]  /*0740*/  STS [R2+0x6028], R25 ;  /* 0x0060281902007388 */ /* 0x000fe80000000800 */
[----:B------:R-:W-:Y:S04]  /*0750*/  STS [R2+0x602c], R27 ;  /* 0x00602c1b02007388 */ /* 0x000fe80000000800 */
[----:B------:R-:W-:Y:S05]  /*0760*/  BAR.SYNC 0x0 ;  /* 0x0000000000007b1d */ /* 0x000fea0000000000 */
[----:B------:R-:W0:Y:S04]  /*0770*/  LDS.U R7, [R2+0x6000] ;  /* 0x0060000002077984 */ /* 0x000e280000001800 */
[----:B0-----:R-:W-:Y:S04]  /*0780*/  STG.E.SYS [R4], R7 ;  /* 0x0000000704007386 */ /* 0x001fe8000010e900 */
[----:B------:R-:W-:Y:S05]  /*0790*/  BAR.SYNC 0x0 ;  /* 0x0000000000007b1d */ /* 0x000fea0000000000 */
[----:B------:R-:W0:Y:S04]  /*07a0*/  LDS.U R3, [R2+0x6004] ;  /* 0x0060040002037984 */ /* 0x000e280000001800 */
[----:B0-----:R-:W-:Y:S04]  /*07b0*/  STG.E.SYS [R4+0x4], R3 ;  /* 0x0000040304007386 */ /* 0x001fe8000010e900 */
        /* <DEDUP_REMOVED lines=31> */
[----:B------:R-:W-:Y:S05]  /*09b0*/  EXIT ;  /* 0x000000000000794d */ /* 0x000fea0003800000 */
.L_x_1:
[----:B------:R-:W-:-:S00]  /*09c0*/  BRA `(.L_x_1) ;  /* 0xfffffff000007947 */ /* 0x000fc0000383ffff */
[----:B------:R-:W-:-:S00]  /*09d0*/  NOP ;  /* 0x0000000000007918 */ /* 0x000fc00000000000 */
[----:B------:R-:W-:-:S00]  /*09e0*/  NOP ;  /* 0x0000000000007918 */ /* 0x000fc00000000000 */
[----:B------:R-:W-:-:S00]  /*09f0*/  NOP ;  /* 0x0000000000007918 */ /* 0x000fc00000000000 */
.L_x_8:


//--------------------- .text._Z33rgb_increase_brightness_coalescedPiS_if --------------------------
	.section	.text._Z33rgb_increase_brightness_coalescedPiS_if,"ax",@progbits
	.sectionflags	@"SHF_BARRIERS=1"
	.sectioninfo	@"SHI_REGISTERS=24"
	.align	128
        .global         _Z33rgb_increase_brightness_coalescedPiS_if
        .type           _Z33rgb_increase_brightness_coalescedPiS_if,@function
        .size           _Z33rgb_increase_brightness_coalescedPiS_if,(.L_x_9 - _Z33rgb_increase_brightness_coalescedPiS_if)
        .other          _Z33rgb_increase_brightness_coalescedPiS_if,@"STO_CUDA_ENTRY STV_DEFAULT"
_Z33rgb_increase_brightness_coalescedPiS_if:
.text._Z33rgb_increase_brightness_coalescedPiS_if:
        /* <DEDUP_REMOVED lines=11> */
[----:B------:R-:W-:Y:S02]  /*00b0*/  IADD3 R8, R15, c[0x0][0x0], RZ ;  /* 0x000000000f087a10 */ /* 0x000fe40007ffe0ff */
[----:B------:R-:W-:Y:S02]  /*00c0*/  MOV R10, c[0x0][0x0] ;  /* 0x00000000000a7a02 */ /* 0x000fe40000000f00 */
[----:B--2---:R-:W-:Y:S04]  /*00d0*/  STS [R9], R6 ;  /* 0x0000000609007388 */ /* 0x004fe80000000800 */
[----:B------:R-:W-:Y:S05]  /*00e0*/  BAR.SYNC 0x0 ;  /* 0x0000000000007b1d */ /* 0x000fea0000000000 */
[----:B------:R-:W2:Y:S01]  /*00f0*/  LDG.E.SYS R4, [R4] ;  /* 0x0000000004047381 */ /* 0x000ea200001ee900 */
[----:B------:R-:W-:-:S02]  /*0100*/  SHF.L.U32 R11, R8, 0x2, RZ ;  /* 0x00000002080b7819 */ /* 0x000fc400000006ff */
[----:B------:R-:W-:-:S05]  /*0110*/  LEA R8, R10, R0, 0x1 ;  /* 0x000000000a087211 */ /* 0x000fca00078e08ff */
[----:B------:R-:W-:Y:S01]  /*0120*/  IMAD.WIDE.U32 R2, R8, R21, c[0x0][0x168] ;  /* 0x00005a0008027625 */ /* 0x000fe200078e0015 */
[----:B------:R-:W-:Y:S01]  /*0130*/  LEA R6, R10, R15, 0x1 ;  /* 0x0000000f0a067211 */ /* 0x000fe200078e08ff */
[----:B--2---:R-:W-:Y:S04]  /*0140*/  STS [R11], R4 ;  /* 0x000000040b007388 */ /* 0x004fe80000000800 */
[----:B------:R-:W-:Y:S05]  /*0150*/  BAR.SYNC 0x0 ;  /* 0x0000000000007b1d */ /* 0x000fea0000000000 */
[----:B------:R-:W2:Y:S01]  /*0160*/  LDG.E.SYS R2, [R2] ;  /* 0x0000000002027381 */ /* 0x000ea200001ee900 */
[----:B------:R-:W-:Y:S01]  /*0170*/  IMAD R5, R15, 0x3, RZ ;  /* 0x000000030f057824 */ /* 0x000fe200078e02ff */
[----:B------:R-:W-:-:S04]  /*0180*/  SHF.L.U32 R13, R6, 0x2, RZ ;  /* 0x00000002060d7819 */ /* 0x000fc800000006ff */
[----:B------:R-:W-:-:S04]  /*0190*/  SHF.L.U32 R6, R5, 0x2, RZ ;  /* 0x0000000205067819 */ /* 0x000fc800000006ff */
[----:B--2---:R-:W-:Y:S04]  /*01a0*/  STS [R13], R2 ;  /* 0x000000020d007388 */ /* 0x004fe80000000800 */
[----:B------:R-:W-:Y:S05]  /*01b0*/  BAR.SYNC 0x0 ;  /* 0x0000000000007b1d */ /* 0x000fea0000000000 */
[----:B------:R-:W0:Y:S04]  /*01c0*/  LDS.U R5, [R6] ;  /* 0x0000000006057984 */ /* 0x000e280000001800 */
[----:B------:R-:W1:Y:S04]  /*01d0*/  LDS.U R10, [R6+0x4] ;  /* 0x00000400060a7984 */ /* 0x000e680000001800 */
[----:B------:R-:W2:Y:S01]  /*01e0*/  LDS.U R12, [R6+0x8] ;  /* 0x00000800060c7984 */ /* 0x000ea20000001800 */
[----:B0-----:R-:W0:Y:S08]  /*01f0*/  I2F R5, R5 ;  /* 0x0000000500057306 */ /* 0x001e300000201400 */
[----:B-1----:R-:W1:Y:S08]  /*0200*/  I2F R10, R10 ;  /* 0x0000000a000a7306 */ /* 0x002e700000201400 */
[----:B--2---:R-:W2:Y:S01]  /*0210*/  I2F R12, R12 ;  /* 0x0000000c000c7306 */ /* 0x004ea20000201400 */
[----:B0-----:R-:W-:-:S02]  /*0220*/  FMUL R3, R5, c[0x0][0x174] ;  /* 0x00005d0005037a20 */ /* 0x001fc40000400000 */
[----:B-1----:R-:W-:-:S05]  /*0230*/  FMUL R4, R10, c[0x0][0x174] ;  /* 0x00005d000a047a20 */ /* 0x002fca0000400000 */
[----:B------:R-:W0:Y:S01]  /*0240*/  F2I.TRUNC.NTZ R3, R3 ;  /* 0x0000000300037305 */ /* 0x000e22000020f100 */
[----:B--2---:R-:W-:-:S07]  /*0250*/  FMUL R14, R12, c[0x0][0x174] ;  /* 0x00005d000c0e7a20 */ /* 0x004fce0000400000 */
[----:B------:R-:W1:Y:S08]  /*0260*/  F2I.TRUNC.NTZ R4, R4 ;  /* 0x0000000400047305 */ /* 0x000e70000020f100 */
[----:B------:R-:W2:Y:S01]  /*0270*/  F2I.TRUNC.NTZ R14, R14 ;  /* 0x0000000e000e7305 */ /* 0x000ea2000020f100 */
[----:B0-----:R-:W-:Y:S01]  /*0280*/  IMNMX R15, R3, 0xff, PT ;  /* 0x000000ff030f7817 */ /* 0x001fe20003800200 */
[----:B------:R-:W-:Y:S01]  /*0290*/  IMAD.WIDE.U32 R2, R0, R21, c[0x0][0x160] ;  /* 0x0000580000027625 */ /* 0x000fe200078e0015 */
[----:B-1----:R-:W-:-:S06]  /*02a0*/  IMNMX R17, R4, 0xff, PT ;  /* 0x000000ff04117817 */ /* 0x002fcc0003800200 */
[----:B------:R-:W-:Y:S01]  /*02b0*/  STS [R6+0x1800], R15 ;  /* 0x0018000f06007388 */ /* 0x000fe20000000800 */
[-C--:B------:R-:W-:Y:S01]  /*02c0*/  IMAD.WIDE.U32 R4, R7, R21.reuse, c[0x0][0x160] ;  /* 0x0000580007047625 */ /* 0x080fe200078e0015 */
[----:B--2---:R-:W-:Y:S02]  /*02d0*/  IMNMX R19, R14, 0xff, PT ;  /* 0x000000ff0e137817 */ /* 0x004fe40003800200 */
[----:B------:R-:W-:Y:S06]  /*02e0*/  STS [R6+0x1804], R17 ;  /* 0x0018041106007388 */ /* 0x000fec0000000800 */
[----:B------:R-:W-:Y:S04]  /*02f0*/  STS [R6+0x1808], R19 ;  /* 0x0018081306007388 */ /* 0x000fe80000000800 */
        /* <DEDUP_REMOVED lines=9> */
[----:B0-----:R-:W-:Y:S01]  /*0390*/  STG.E.SYS [R6], R13 ;  /* 0x0000000d06007386 */ /* 0x001fe2000010e900 */
[----:B------:R-:W-:Y:S05]  /*03a0*/  EXIT ;  /* 0x000000000000794d */ /* 0x000fea0003800000 */
.L_x_2:
[----:B------:R-:W-:-:S00]  /*03b0*/  BRA `(.L_x_2) ;  /* 0xfffffff000007947 */ /* 0x000fc0000383ffff */
[----:B------:R-:W-:-:S00]  /*03c0*/  NOP ;  /* 0x0000000000007918 */ /* 0x000fc00000000000 */
[----:B------:R-:W-:-:S00]  /*03d0*/  NOP ;  /* 0x0000000000007918 */ /* 0x000fc00000000000 */
[----:B------:R-:W-:-:S00]  /*03e0*/  NOP ;  /* 0x0000000000007918 */ /* 0x000fc00000000000 */
[----:B------:R-:W-:-:S00]  /*03f0*/  NOP ;  /* 0x0000000000007918 */ /* 0x000fc00000000000 */
.L_x_9:


//--------------------- .text._Z23rgb_increase_brightnessPiS_if --------------------------
	.section	.text._Z23rgb_increase_brightnessPiS_if,"ax",@progbits
	.sectionflags	@"SHF_BARRIERS=1"
	.sectioninfo	@"SHI_REGISTERS=16"
	.align	128
        .global         _Z23rgb_increase_brightnessPiS_if
        .type           _Z23rgb_increase_brightnessPiS_if,@function
        .size           _Z23rgb_increase_brightnessPiS_if,(.L_x_10 - _Z23rgb_increase_brightnessPiS_if)
        .other          _Z23rgb_increase_brightnessPiS_if,@"STO_CUDA_ENTRY STV_DEFAULT"
_Z23rgb_increase_brightnessPiS_if:
.text._Z23rgb_increase_brightnessPiS_if:
        /* <DEDUP_REMOVED lines=30> */
[----:B0-----:R-:W-:Y:S02]  /*01e0*/  IMNMX R6, R4, 0xff, PT ;  /* 0x000000ff04067817 */ /* 0x001fe40003800200 */
[----:B-1----:R-:W-:-:S06]  /*01f0*/  IMNMX R8, R2, 0xff, PT ;  /* 0x000000ff02087817 */ /* 0x002fcc0003800200 */
[----:B------:R-:W-:Y:S01]  /*0200*/  STS [R5+0x1800], R6 ;  /* 0x0018000605007388 */ /* 0x000fe20000000800 */
[----:B------:R-:W-:Y:S01]  /*0210*/  IMAD.WIDE R2, R0, R13, c[0x0][0x160] ;  /* 0x0000580000027625 */ /* 0x000fe200078e020d */
[----:B--2---:R-:W-:Y:S02]  /*0220*/  IMNMX R12, R11, 0xff, PT ;  /* 0x000000ff0b0c7817 */ /* 0x004fe40003800200 */
[----:B------:R-:W-:Y:S06]  /*0230*/  STS [R5+0x1804], R8 ;  /* 0x0018040805007388 */ /* 0x000fec0000000800 */
        /* <DEDUP_REMOVED lines=9> */
[----:B0-----:R-:W-:Y:S01]  /*02d0*/  STG.E.SYS [R2+0x8], R11 ;  /* 0x0000080b02007386 */ /* 0x001fe2000010e900 */
[----:B------:R-:W-:Y:S05]  /*02e0*/  EXIT ;  /* 0x000000000000794d */ /* 0x000fea0003800000 */
.L_x_3:
[----:B------:R-:W-:-:S00]  /*02f0*/  BRA `(.L_x_3) ;  /* 0xfffffff000007947 */ /* 0x000fc0000383ffff */
.L_x_10:


//--------------------- .text._Z26rgb_smem_array_interleavedPiS_i --------------------------
	.section	.text._Z26rgb_smem_array_interleavedPiS_i,"ax",@progbits
	.sectionflags	@"SHF_BARRIERS=1"
	.sectioninfo	@"SHI_REGISTERS=17"
	.align	128
        .global         _Z26rgb_smem_array_interleavedPiS_i
        .type           _Z26rgb_smem_array_interleavedPiS_i,@function
        .size           _Z26rgb_smem_array_interleavedPiS_i,(.L_x_11 - _Z26rgb_smem_array_interleavedPiS_i)
        .other          _Z26rgb_smem_array_interleavedPiS_i,@"STO_CUDA_ENTRY STV_DEFAULT"
_Z26rgb_smem_array_interleavedPiS_i:
.text._Z26rgb_smem_array_interleavedPiS_i:
[----:B------:R-:W-:-:S02]  /*0000*/  IMAD.MOV.U32 R1, RZ, RZ, c[0x0][0x28] ;  /* 0x00000a00ff017624 */ /* 0x000fc400078e00ff */
[----:B------:R-:W0:Y:S01]  /*0010*/  S2R R0, SR_CTAID.X ;  /* 0x0000000000007919 */ /* 0x000e220000002500 */
[----:B------:R-:W-:-:S03]  /*0020*/  IMAD.MOV.U32 R5, RZ, RZ, 0x4 ;  /* 0x00000004ff057424 */ /* 0x000fc600078e00ff */
[----:B------:R-:W1:Y:S01]  /*0030*/  S2R R9, SR_TID.X ;  /* 0x0000000000097919 */ /* 0x000e620000002100 */
[----:B0-----:R-:W-:-:S04]  /*0040*/  IMAD R0, R0, c[0x0][0x0], RZ ;  /* 0x0000000000007a24 */ /* 0x001fc800078e02ff */
[----:B-1----:R-:W-:Y:S01]  /*0050*/  IMAD.IADD R3, R0, 0x1, R9 ;  /* 0x0000000100037824 */ /* 0x002fe200078e0209 */
[----:B------:R-:W-:-:S04]  /*0060*/  ISETP.GT.AND P0, PT, R9, 0x2, PT ;  /* 0x000000020900780c */ /* 0x000fc80003f04270 */
[----:B------:R-:W-:-:S04]  /*0070*/  LEA R3, R0, R3, 0x1 ;  /* 0x0000000300037211 */ /* 0x000fc800078e08ff */
[----:B------:R-:W-:-:S05]  /*0080*/  IADD3 R0, R3, c[0x0][0x0], RZ ;  /* 0x0000000003007a10 */ /* 0x000fca0007ffe0ff */
[----:B------:R-:W-:-:S04]  /*0090*/  IMAD.WIDE R2, R0, R5, c[0x0][0x168] ;  /* 0x00005a0000027625 */ /* 0x000fc800078e0205 */
[----:B------:R-:W-:-:S04]  /*00a0*/  @!P0 IMAD.WIDE R4, R9, 0x4, RZ ;  /* 0x0000000409048825 */ /* 0x000fc800078e02ff */
[----:B------:R0:W2:Y:S04]  /*00b0*/  LDG.E.SYS R6, [R2] ;  /* 0x0000000002067381 */ /* 0x0000a800001ee900 */
[----:B------:R0:W3:Y:S04]  /*00c0*/  LDG.E.SYS R8, [R2+0x4] ;  /* 0x0000040002087381 */ /* 0x0000e800001ee900 */
[----:B------:R0:W4:Y:S01]  /*00d0*/  LDG.E.SYS R10, [R2+0x8] ;  /* 0x00000800020a7381 */ /* 0x00012200001ee900 */
[----:B------:R-:W-:Y:S01]  /*00e0*/  ULDC.64 UR4, c[0x0][0x168] ;  /* 0x00005a0000047ab9 */ /* 0x000fe20000000a00 */
[----:B0-----:R-:W-:Y:S01]  /*00f0*/  IMAD.MOV.U32 R2, RZ, RZ, R4 ;  /* 0x000000ffff027224 */ /* 0x001fe200078e0004 */
[----:B------:R-:W-:-:S08]  /*0100*/  MOV R3, R5 ;  /* 0x0000000500037202 */ /* 0x000fd00000000f00 */
[----:B------:R-:W5:Y:S01]  /*0110*/  @!P0 LDG.E.SYS R11, [R2.64+UR4+0x1800] ;  /* 0x00180004020b8981 */ /* 0x000f62000c1ee900 */
[C---:B------:R-:W-:Y:S01]  /*0120*/  IMAD R5, R9.reuse, 0x3, RZ ;  /* 0x0000000309057824 */ /* 0x040fe200078e02ff */
[----:B------:R-:W-:Y:S01]  /*0130*/  IADD3 R7, R9, c[0x0][0x0], RZ ;  /* 0x0000000009077a10 */ /* 0x000fe20007ffe0ff */
[----:B------:R-:W-:-:S03]  /*0140*/  @!P0 IMAD.MOV.U32 R14, RZ, RZ, R4 ;  /* 0x000000ffff0e8224 */ /* 0x000fc600078e0004 */
[----:B------:R-:W-:Y:S01]  /*0150*/  IADD3 R12, R5, 0x3, RZ ;  /* 0x00000003050c7810 */ /* 0x000fe20007ffe0ff */
[----:B------:R-:W-:Y:S01]  /*0160*/  IMAD.SHL.U32 R9, R7, 0x4, RZ ;  /* 0x0000000407097824 */ /* 0x000fe200078e00ff */
[----:B------:R-:W-:-:S03]  /*0170*/  SHF.L.U32 R5, R5, 0x2, RZ ;  /* 0x0000000205057819 */ /* 0x000fc600000006ff */
[----:B------:R-:W-:-:S04]  /*0180*/  IMAD.SHL.U32 R12, R12, 0x4, RZ ;  /* 0x000000040c0c7824 */ /* 0x000fc800078e00ff */
[----:B--2---:R-:W-:Y:S04]  /*0190*/  STS [R9], R6 ;  /* 0x0000000609007388 */ /* 0x004fe80000000800 */
[----:B---3--:R-:W-:Y:S04]  /*01a0*/  STS [R9+0x4], R8 ;  /* 0x0000040809007388 */ /* 0x008fe80000000800 */
[----:B----4-:R-:W-:Y:S04]  /*01b0*/  STS [R9+0x8], R10 ;  /* 0x0000080a09007388 */ /* 0x010fe80000000800 */
[----:B-----5:R-:W-:Y:S04]  /*01c0*/  @!P0 STS [R14+0x1800], R11 ;  /* 0x0018000b0e008388 */ /* 0x020fe80000000800 */
[----:B------:R-:W-:Y:S04]  /*01d0*/  LDS.U R2, [R5] ;  /* 0x0000000005027984 */ /* 0x000fe80000001800 */
[----:B------:R-:W0:Y:S02]  /*01e0*/  LDS.U R3, [R12] ;  /* 0x000000000c037984 */ /* 0x000e240000001800 */
[----:B0-----:R-:W-:-:S02]  /*01f0*/  IADD3 R2, R2, R3, RZ ;  /* 0x0000000302027210 */ /* 0x001fc40007ffe0ff */
[----:B------:R-:W-:Y:S02]  /*0200*/  LDS.U R3, [R5+0x4] ;  /* 0x0000040005037984 */ /* 0x000fe40000001800 */
[----:B------:R-:W-:-:S08]  /*0210*/  SHF.R.S32.HI R2, RZ, 0x1, R2 ;  /* 0x00000001ff027819 */ /* 0x000fd00000011402 */
[----:B------:R0:W-:Y:S04]  /*0220*/  STS [R5+0x180c], R2 ;  /* 0x00180c0205007388 */ /* 0x0001e80000000800 */
[----:B------:R-:W1:Y:S01]  /*0230*/  LDS.U R4, [R12+0x4] ;  /* 0x000004000c047984 */ /* 0x000e620000001800 */
[----:B0-----:R-:W-:Y:S01]  /*0240*/  LEA R2, P0, R0, c[0x0][0x160], 0x2 ;  /* 0x0000580000027a11 */ /* 0x001fe200078010ff */
[----:B-1----:R-:W-:-:S05]  /*0250*/  IMAD.IADD R3, R3, 0x1, R4 ;  /* 0x0000000103037824 */ /* 0x002fca00078e0204 */
[----:B------:R-:W-:-:S03]  /*0260*/  SHF.R.S32.HI R4, RZ, 0x1, R3 ;  /* 0x00000001ff047819 */ /* 0x000fc60000011403 */
[----:B------:R-:W-:Y:S05]  /*0270*/  LDS.U R3, [R5+0x8] ;  /* 0x0000080005037984 */ /* 0x000fea0000001800 */
[----:B------:R-:W-:Y:S04]  /*0280*/  STS [R5+0x1810], R4 ;  /* 0x0018100405007388 */ /* 0x000fe80000000800 */
[----:B------:R-:W0:Y:S02]  /*0290*/  LDS.U R6, [R12+0x8] ;  /* 0x000008000c067984 */ /* 0x000e240000001800 */
[----:B0-----:R-:W-:-:S04]  /*02a0*/  IADD3 R3, R3, R6, RZ ;  /* 0x0000000603037210 */ /* 0x001fc80007ffe0ff */
[----:B------:R-:W-:Y:S02]  /*02b0*/  SHF.R.S32.HI R6, RZ, 0x1, R3 ;  /* 0x00000001ff067819 */ /* 0x000fe40000011403 */
[----:B------:R-:W-:-:S04]  /*02c0*/  SHF.R.S32.HI R3, RZ, 0x1f, R0 ;  /* 0x0000001fff037819 */ /* 0x000fc80000011400 */
[----:B------:R-:W-:Y:S02]  /*02d0*/  LEA.HI.X R3, R0, c[0x0][0x164], R3, 0x2, P0 ;  /* 0x0000590000037a11 */ /* 0x000fe400000f1403 */
[----:B------:R-:W-:Y:S04]  /*02e0*/  STS [R5+0x1814], R6 ;  /* 0x0018140605007388 */ /* 0x000fe80000000800 */
[----:B------:R-:W-:Y:S05]  /*02f0*/  BAR.SYNC 0x0 ;  /* 0x0000000000007b1d */ /* 0x000fea0000000000 */
[----:B------:R-:W0:Y:S04]  /*0300*/  LDS.U R9, [R7.X4+0x180c] ;  /* 0x00180c0007097984 */ /* 0x000e280000005800 */
[----:B0-----:R-:W-:Y:S04]  /*0310*/  STG.E.SYS [R2], R9 ;  /* 0x0000000902007386 */ /* 0x001fe8000010e900 */
[----:B------:R-:W-:Y:S05]  /*0320*/  BAR.SYNC 0x0 ;  /* 0x0000000000007b1d */ /* 0x000fea0000000000 */
[----:B------:R-:W0:Y:S04]  /*0330*/  LDS.U R11, [R7.X4+0x1810] ;  /* 0x00181000070b7984 */ /* 0x000e280000005800 */
[----:B0-----:R-:W-:Y:S04]  /*0340*/  STG.E.SYS [R2+0x4], R11 ;  /* 0x0000040b02007386 */ /* 0x001fe8000010e900 */
[----:B------:R-:W-:Y:S05]  /*0350*/  BAR.SYNC 0x0 ;  /* 0x0000000000007b1d */ /* 0x000fea0000000000 */
[----:B------:R-:W0:Y:S04]  /*0360*/  LDS.U R5, [R7.X4+0x1814] ;  /* 0x0018140007057984 */ /* 0x000e280000005800 */
[----:B0-----:R-:W-:Y:S01]  /*0370*/  STG.E.SYS [R2+0x8], R5 ;  /* 0x0000080502007386 */ /* 0x001fe2000010e900 */
[----:B------:R-:W-:Y:S05]  /*0380*/  EXIT ;  /* 0x000000000000794d */ /* 0x000fea0003800000 */
.L_x_4:
[----:B------:R-:W-:-:S00]  /*0390*/  BRA `(.L_x_4) ;  /* 0xfffffff000007947 */ /* 0x000fc0000383ffff */
[----:B------:R-:W-:-:S00]  /*03a0*/  NOP ;  /* 0x0000000000007918 */ /* 0x000fc00000000000 */
[----:B------:R-:W-:-:S00]  /*03b0*/  NOP ;  /* 0x0000000000007918 */ /* 0x000fc00000000000 */
[----:B------:R-:W-:-:S00]  /*03c0*/  NOP ;  /* 0x0000000000007918 */ /* 0x000fc00000000000 */
[----:B------:R-:W-:-:S00]  /*03d0*/  NOP ;  /* 0x0000000000007918 */ /* 0x000fc00000000000 */
[----:B------:R-:W-:-:S00]  /*03e0*/  NOP ;  /* 0x0000000000007918 */ /* 0x000fc00000000000 */
[----:B------:R-:W-:-:S00]  /*03f0*/  NOP ;  /* 0x0000000000007918 */ /* 0x000fc00000000000 */
.L_x_11:


//--------------------- .text._Z24rgb_copy_array_coalescedPiS_ --------------------------
	.section	.text._Z24rgb_copy_array_coalescedPiS_,"ax",@progbits
	.sectioninfo	@"SHI_REGISTERS=18"
	.align	128
        .global         _Z24rgb_copy_array_coalescedPiS_
        .type           _Z24rgb_copy_array_coalescedPiS_,@function
        .size           _Z24rgb_copy_array_coalescedPiS_,(.L_x_12 - _Z24rgb_copy_array_coalescedPiS_)
        .other          _Z24rgb_copy_array_coalescedPiS_,@"STO_CUDA_ENTRY STV_DEFAULT"
_Z24rgb_copy_array_coalescedPiS_:
.text._Z24rgb_copy_array_coalescedPiS_:
[----:B------:R-:W-:-:S02]  /*0000*/  MOV R1, c[0x0][0x28] ;  /* 0x00000a0000017a02 */ /* 0x000fc40000000f00 */
[----:B------:R-:W0:Y:S01]  /*0010*/  S2R R0, SR_CTAID.X ;  /* 0x0000000000007919 */ /* 0x000e220000002500 */
[----:B------:R-:W-:-:S03]  /*0020*/  MOV R15, 0x4 ;  /* 0x00000004000f7802 */ /* 0x000fc60000000f00 */
[----:B------:R-:W1:Y:S01]  /*0030*/  S2R R3, SR_TID.X ;  /* 0x0000000000037919 */ /* 0x000e620000002100 */
[----:B0-----:R-:W-:-:S05]  /*0040*/  LEA R0, R0, R0, 0x1 ;  /* 0x0000000000007211 */ /* 0x001fca00078e08ff */
[----:B-1----:R-:W-:-:S04]  /*0050*/  IMAD R0, R0, c[0x0][0x0], R3 ;  /* 0x0000000000007a24 */ /* 0x002fc800078e0203 */
[----:B------:R-:W-:-:S08]  /*0060*/  IMAD.WIDE.U32 R2, R0, R15, c[0x0][0x168] ;  /* 0x00005a0000027625 */ /* 0x000fd000078e000f */
[----:B------:R-:W2:Y:S01]  /*0070*/  LDG.E.SYS R13, [R2] ;  /* 0x00000000020d7381 */ /* 0x000ea200001ee900 */
[C---:B------:R-:W-:Y:S01]  /*0080*/  IADD3 R8, R0.reuse, c[0x0][0x0], RZ ;  /* 0x0000000000087a10 */ /* 0x040fe20007ffe0ff */
[----:B------:R-:W-:-:S04]  /*0090*/  IMAD.WIDE.U32 R4, R0, R15, c[0x0][0x160] ;  /* 0x0000580000047625 */ /* 0x000fc800078e000f */
[----:B------:R-:W-:Y:S01]  /*00a0*/  IMAD.WIDE.U32 R6, R8, R15, c[0x0][0x168] ;  /* 0x00005a0008067625 */ /* 0x000fe200078e000f */
[----:B------:R-:W-:-:S04]  /*00b0*/  MOV R9, c[0x0][0x0] ;  /* 0x0000000000097a02 */ /* 0x000fc80000000f00 */
[----:B------:R-:W-:Y:S01]  /*00c0*/  LEA R0, R9, R0, 0x1 ;  /* 0x0000000009007211 */ /* 0x000fe200078e08ff */
[----:B--2---:R-:W-:Y:S04]  /*00d0*/  STG.E.SYS [R4], R13 ;  /* 0x0000000d04007386 */ /* 0x004fe8000010e900 */
[----:B------:R-:W2:Y:S01]  /*00e0*/  LDG.E.SYS R7, [R6] ;  /* 0x0000000006077381 */ /* 0x000ea200001ee900 */
[----:B------:R-:W-:-:S04]  /*00f0*/  IMAD.WIDE.U32 R8, R8, R15, c[0x0][0x160] ;  /* 0x0000580008087625 */ /* 0x000fc800078e000f */
[----:B------:R-:W-:-:S04]  /*0100*/  IMAD.WIDE.U32 R10, R0, R15, c[0x0][0x168] ;  /* 0x00005a00000a7625 */ /* 0x000fc800078e000f */
[----:B--2---:R-:W-:Y:S04]  /*0110*/  STG.E.SYS [R8], R7 ;  /* 0x0000000708007386 */ /* 0x004fe8000010e900 */
[----:B------:R-:W2:Y:S01]  /*0120*/  LDG.E.SYS R11, [R10] ;  /* 0x000000000a0b7381 */ /* 0x000ea200001ee900 */
[----:B------:R-:W-:-:S08]  /*0130*/  IMAD.WIDE.U32 R2, R0, R15, c[0x0][0x160] ;  /* 0x0000580000027625 */ /* 0x000fd000078e000f */
[----:B--2---:R-:W-:Y:S01]  /*0140*/  STG.E.SYS [R2], R11 ;  /* 0x0000000b02007386 */ /* 0x004fe2000010e900 */
[----:B------:R-:W-:Y:S05]  /*0150*/  EXIT ;  /* 0x000000000000794d */ /* 0x000fea0003800000 */
.L_x_5:
[----:B------:R-:W-:-:S00]  /*0160*/  BRA `(.L_x_5) ;  /* 0xfffffff000007947 */ /* 0x000fc0000383ffff */
[----:B------:R-:W-:-:S00]  /*0170*/  NOP ;  /* 0x0000000000007918 */ /* 0x000fc00000000000 */
.L_x_12:


//--------------------- .text._Z26rgb_copy_array_interleavedPiS_ --------------------------
	.section	.text._Z26rgb_copy_array_interleavedPiS_,"ax",@progbits
	.sectioninfo	@"SHI_REGISTERS=14"
	.align	128
        .global         _Z26rgb_copy_array_interleavedPiS_
        .type           _Z26rgb_copy_array_interleavedPiS_,@function
        .size           _Z26rgb_copy_array_interleavedPiS_,(.L_x_13 - _Z26rgb_copy_array_interleavedPiS_)
        .other          _Z26rgb_copy_array_interleavedPiS_,@"STO_CUDA_ENTRY STV_DEFAULT"
_Z26rgb_copy_array_interleavedPiS_:
.text._Z26rgb_copy_array_interleavedPiS_:
        /* <DEDUP_REMOVED lines=8> */
[----:B------:R-:W-:-:S08]  /*0080*/  IMAD.WIDE R4, R0, R5, c[0x0][0x160] ;  /* 0x0000580000047625 */ /* 0x000fd000078e0205 */
[----:B--2---:R-:W-:Y:S04]  /*0090*/  STG.E.SYS [R4], R7 ;  /* 0x0000000704007386 */ /* 0x004fe8000010e900 */
[----:B------:R-:W2:Y:S04]  /*00a0*/  LDG.E.SYS R9, [R2+0x4] ;  /* 0x0000040002097381 */ /* 0x000ea800001ee900 */
[----:B--2---:R-:W-:Y:S04]  /*00b0*/  STG.E.SYS [R4+0x4], R9 ;  /* 0x0000040904007386 */ /* 0x004fe8000010e900 */
[----:B------:R-:W2:Y:S04]  /*00c0*/  LDG.E.SYS R11, [R2+0x8] ;  /* 0x00000800020b7381 */ /* 0x000ea800001ee900 */
[----:B--2---:R-:W-:Y:S01]  /*00d0*/  STG.E.SYS [R4+0x8], R11 ;  /* 0x0000080b04007386 */ /* 0x004fe2000010e900 */
[----:B------:R-:W-:Y:S05]  /*00e0*/  EXIT ;  /* 0x000000000000794d */ /* 0x000fea0003800000 */
.L_x_6:
[----:B------:R-:W-:-:S00]  /*00f0*/  BRA `(.L_x_6) ;  /* 0xfffffff000007947 */ /* 0x000fc0000383ffff */
.L_x_13:


//--------------------- .nv.shared._Z40rgb_increase_brightness_coalesced_unrollPiS_if --------------------------
	.section	.nv.shared._Z40rgb_increase_brightness_coalesced_unrollPiS_if,"aw",@nobits
	.align	4
.nv.shared._Z40rgb_increase_brightness_coalesced_unrollPiS_if:
	.zero		49152


//--------------------- .nv.global                --------------------------
	.section	.nv.global,"aw",@nobits
.nv.global:
	.type		threadIdx,@object
	.size		threadIdx,(blockIdx - threadIdx)
threadIdx:
	.zero		1
	.type		blockIdx,@object
	.size		blockIdx,(blockDim - blockIdx)
blockIdx:
	.zero		1
	.type		blockDim,@object
	.size		blockDim,(.L_1 - blockDim)
blockDim:
	.zero		1
.L_1:


//--------------------- .nv.shared._Z30rgb_increase_brightness_unrollPiS_if --------------------------
	.section	.nv.shared._Z30rgb_increase_brightness_unrollPiS_if,"aw",@nobits
	.align	4
.nv.shared._Z30rgb_increase_brightness_unrollPiS_if:
	.zero		49152


//--------------------- .nv.shared._Z33rgb_increase_brightness_coalescedPiS_if --------------------------
	.section	.nv.shared._Z33rgb_increase_brightness_coalescedPiS_if,"aw",@nobits
	.align	4
.nv.shared._Z33rgb_increase_brightness_coalescedPiS_if:
	.zero		12288


//--------------------- .nv.shared._Z23rgb_increase_brightnessPiS_if --------------------------
	.section	.nv.shared._Z23rgb_increase_brightnessPiS_if,"aw",@nobits
	.align	4
.nv.shared._Z23rgb_increase_brightnessPiS_if:
	.zero		12288


//--------------------- .nv.shared._Z26rgb_smem_array_interleavedPiS_i --------------------------
	.section	.nv.shared._Z26rgb_smem_array_interleavedPiS_i,"aw",@nobits
	.align	4
.nv.shared._Z26rgb_smem_array_interleavedPiS_i:
	.zero		12300
